// auto-generated by cutlass_sweep.gemm — config: {"arch": "sm_100", "cluster_m": 2, "cluster_n": 2, "dtype": "e5m2", "stages": 5, "tile_k": 64, "tile_m": 64, "tile_n": 256}
#include "cutlass/cutlass.h"
#include "cutlass/gemm/collective/collective_builder.hpp"
#include "cutlass/gemm/device/gemm_universal_adapter.h"
#include "cutlass/gemm/kernel/gemm_universal.hpp"
#include "cutlass/epilogue/collective/collective_builder.hpp"

using ElemA = cutlass::float_e5m2_t;
using ElemB = cutlass::float_e5m2_t;
using ElemCD = cutlass::float_e5m2_t;
using Acc  = float;
using TileShape    = cute::Shape<cute::_64, cute::_256, cute::_64>;
using ClusterShape = cute::Shape<cute::_2, cute::_2, cute::_1>;

using CollectiveEpilogue = typename cutlass::epilogue::collective::CollectiveBuilder<
    cutlass::arch::Sm100, cutlass::arch::OpClassTensorOp,
    TileShape, ClusterShape,
    cutlass::epilogue::collective::EpilogueTileAuto,
    Acc, Acc,
    ElemCD, cutlass::layout::RowMajor, 128 / cutlass::sizeof_bits<ElemCD>::value,
    ElemCD, cutlass::layout::RowMajor, 128 / cutlass::sizeof_bits<ElemCD>::value,
    cutlass::epilogue::collective::EpilogueScheduleAuto
  >::CollectiveOp;

using CollectiveMainloop = typename cutlass::gemm::collective::CollectiveBuilder<
    cutlass::arch::Sm100, cutlass::arch::OpClassTensorOp,
    ElemA, cutlass::layout::RowMajor, 128 / cutlass::sizeof_bits<ElemA>::value,
    ElemB, cutlass::layout::ColumnMajor, 128 / cutlass::sizeof_bits<ElemB>::value,
    Acc,
    TileShape, ClusterShape,
    cutlass::gemm::collective::StageCount<5>,
    cutlass::gemm::collective::KernelScheduleAuto
  >::CollectiveOp;

using GemmKernel = cutlass::gemm::kernel::GemmUniversal<
    cute::Shape<int,int,int,int>,
    CollectiveMainloop,
    CollectiveEpilogue
>;
using Gemm = cutlass::gemm::device::GemmUniversalAdapter<GemmKernel>;

// Force the device kernel symbol into the cubin without needing a host main.
auto* _anchor = &cutlass::device_kernel<GemmKernel>;


// ===== COMPILED SASS (sm_100a) =====

	.target	sm_100a

	.elftype	@"ET_EXEC"


//--------------------- .note.nv.tkinfo           --------------------------
	.section	.note.nv.tkinfo,"",@"SHT_NOTE"
	.sectionflags	@"SHF_NOTE_NV_TKINFO"
	.tkinfo
        /*0018*/ 	.word	0x00000002
        /*0030*/ 	.string	""
        /*0030*/ 	.string	"ptxas"
        /*0030*/ 	.string	"Cuda compilation tools, release 13.0, V13.0.88"
        /*0030*/ 	.string	"Build cuda_13.0.r13.0/compiler.36424714_0"
        /*0030*/ 	.string	"-arch sm_100a -m 64 "



//--------------------- .note.nv.cuinfo           --------------------------
	.section	.note.nv.cuinfo,"",@"SHT_NOTE"
	.sectionflags	@"SHF_NOTE_NV_CUINFO"
        /*0018*/ 	.short	0x0002
        /*001a*/ 	.short	0x0064
        /*001c*/ 	.short	0x0082
	.zero		2


//--------------------- .nv.info                  --------------------------
	.section	.nv.info,"",@"SHT_CUDA_INFO"
	.align	4


	//----- nvinfo : EIATTR_REGCOUNT
	.align		4
        /*0000*/ 	.byte	0x04, 0x2f
        /*0002*/ 	.short	(.L_20 - .L_19)
	.align		4
.L_19:
        /*0004*/ 	.word	index@(_ZN7cutlass13device_kernelINS_4gemm6kernel13GemmUniversalIN4cute5tupleIJiiiiEEENS1_10collective13CollectiveMmaINS1_35MainloopSm100TmaUmmaWarpSpecializedILi5ELi2ELi4ENS5_IJNS4_1CILi2EEESB_NSA_ILi1EEEEEEEENS5_IJNSA_ILi64EEENSA_ILi256EEESF_EEENS_12float_e5m2_tENS5_IJlSC_lEEESI_SJ_NS4_8TiledMMAINS4_8MMA_AtomIJNS4_10MMA_TraitsINS4_19SM100_MMA_F8F6F4_SSEJSI_SI_fSF_SG_NS4_17integral_constantINS4_4UMMA5MajorELSQ_0EEESR_NSO_INSP_7ScaleInELSS_0EEEST_EEEEEENS4_6LayoutINS5_IJSC_SC_SC_EEENS5_IJNSA_ILi0EEESY_SY_EEEEENS5_IJNS4_10UnderscoreES11_S11_EEEEENS4_23SM90_TMA_LOAD_MULTICASTENS4_14ComposedLayoutINS4_7SwizzleILi2ELi4ELi3EEENS4_18smem_ptr_flag_bitsILi8EEENSW_INS5_IJNSA_ILi8EEESF_EEENS5_IJSF_SC_EEEEEEEvNS4_8identityES14_S1E_vS1F_EENS_8epilogue10collective18CollectiveEpilogueINS1H_23Sm100TmaWarpSpecializedILi4ELi2ELi32ELb0ELb0EEEJSH_NS5_IJNSW_ISF_SC_EES1M_EEESI_SJ_SI_SJ_NS1H_6fusion15FusionCallbacksIS1L_NS1O_17LinearCombinationISI_fSI_fLNS_15FloatRoundStyleE2EEESH_S1N_JEEENS4_5SM1004TMEM4LOAD26SM100_TMEM_LOAD_16dp32b32xENS4_13SM90_TMA_LOADES1E_NS4_39AutoVectorizingCopyWithAssumedAlignmentILi128EEENS4_14SM90_TMA_STOREES1E_S20_S20_EEEvvEEEEvNT_6ParamsE)
        /*0008*/ 	.word	0x00000075


	//----- nvinfo : EIATTR_FRAME_SIZE
	.align		4
.L_20:
        /*000c*/ 	.byte	0x04, 0x11
        /*000e*/ 	.short	(.L_22 - .L_21)
	.align		4
.L_21:
        /*0010*/ 	.word	index@($__internal_2_$__cuda_sm10x_tcgen05_guardrail_trap_unallocated_columns_being_dealloced)
        /*0014*/ 	.word	0x00000000


	//----- nvinfo : EIATTR_FRAME_SIZE
	.align		4
.L_22:
        /*0018*/ 	.byte	0x04, 0x11
        /*001a*/ 	.short	(.L_24 - .L_23)
	.align		4
.L_23:
        /*001c*/ 	.word	index@($__internal_1_$__cuda_sm10x_tcgen05_guardrail_trap_phase_invalid_during_alloc)
        /*0020*/ 	.word	0x00000000


	//----- nvinfo : EIATTR_FRAME_SIZE
	.align		4
.L_24:
        /*0024*/ 	.byte	0x04, 0x11
        /*0026*/ 	.short	(.L_26 - .L_25)
	.align		4
.L_25:
        /*0028*/ 	.word	index@($__internal_0_$__cuda_sm10x_tcgen05_guardrail_trap_col_being_dealloced_not_returned_by_alloc)
        /*002c*/ 	.word	0x00000000


	//----- nvinfo : EIATTR_FRAME_SIZE
	.align		4
.L_26:
        /*0030*/ 	.byte	0x04, 0x11
        /*0032*/ 	.short	(.L_28 - .L_27)
	.align		4
.L_27:
        /*0034*/ 	.word	index@(_ZN7cutlass13device_kernelINS_4gemm6kernel13GemmUniversalIN4cute5tupleIJiiiiEEENS1_10collective13CollectiveMmaINS1_35MainloopSm100TmaUmmaWarpSpecializedILi5ELi2ELi4ENS5_IJNS4_1CILi2EEESB_NSA_ILi1EEEEEEEENS5_IJNSA_ILi64EEENSA_ILi256EEESF_EEENS_12float_e5m2_tENS5_IJlSC_lEEESI_SJ_NS4_8TiledMMAINS4_8MMA_AtomIJNS4_10MMA_TraitsINS4_19SM100_MMA_F8F6F4_SSEJSI_SI_fSF_SG_NS4_17integral_constantINS4_4UMMA5MajorELSQ_0EEESR_NSO_INSP_7ScaleInELSS_0EEEST_EEEEEENS4_6LayoutINS5_IJSC_SC_SC_EEENS5_IJNSA_ILi0EEESY_SY_EEEEENS5_IJNS4_10UnderscoreES11_S11_EEEEENS4_23SM90_TMA_LOAD_MULTICASTENS4_14ComposedLayoutINS4_7SwizzleILi2ELi4ELi3EEENS4_18smem_ptr_flag_bitsILi8EEENSW_INS5_IJNSA_ILi8EEESF_EEENS5_IJSF_SC_EEEEEEEvNS4_8identityES14_S1E_vS1F_EENS_8epilogue10collective18CollectiveEpilogueINS1H_23Sm100TmaWarpSpecializedILi4ELi2ELi32ELb0ELb0EEEJSH_NS5_IJNSW_ISF_SC_EES1M_EEESI_SJ_SI_SJ_NS1H_6fusion15FusionCallbacksIS1L_NS1O_17LinearCombinationISI_fSI_fLNS_15FloatRoundStyleE2EEESH_S1N_JEEENS4_5SM1004TMEM4LOAD26SM100_TMEM_LOAD_16dp32b32xENS4_13SM90_TMA_LOADES1E_NS4_39AutoVectorizingCopyWithAssumedAlignmentILi128EEENS4_14SM90_TMA_STOREES1E_S20_S20_EEEvvEEEEvNT_6ParamsE)
        /*0038*/ 	.word	0x00000000


	//----- nvinfo : EIATTR_MIN_STACK_SIZE
	.align		4
.L_28:
        /*003c*/ 	.byte	0x04, 0x12
        /*003e*/ 	.short	(.L_30 - .L_29)
	.align		4
.L_29:
        /*0040*/ 	.word	index@(_ZN7cutlass13device_kernelINS_4gemm6kernel13GemmUniversalIN4cute5tupleIJiiiiEEENS1_10collective13CollectiveMmaINS1_35MainloopSm100TmaUmmaWarpSpecializedILi5ELi2ELi4ENS5_IJNS4_1CILi2EEESB_NSA_ILi1EEEEEEEENS5_IJNSA_ILi64EEENSA_ILi256EEESF_EEENS_12float_e5m2_tENS5_IJlSC_lEEESI_SJ_NS4_8TiledMMAINS4_8MMA_AtomIJNS4_10MMA_TraitsINS4_19SM100_MMA_F8F6F4_SSEJSI_SI_fSF_SG_NS4_17integral_constantINS4_4UMMA5MajorELSQ_0EEESR_NSO_INSP_7ScaleInELSS_0EEEST_EEEEEENS4_6LayoutINS5_IJSC_SC_SC_EEENS5_IJNSA_ILi0EEESY_SY_EEEEENS5_IJNS4_10UnderscoreES11_S11_EEEEENS4_23SM90_TMA_LOAD_MULTICASTENS4_14ComposedLayoutINS4_7SwizzleILi2ELi4ELi3EEENS4_18smem_ptr_flag_bitsILi8EEENSW_INS5_IJNSA_ILi8EEESF_EEENS5_IJSF_SC_EEEEEEEvNS4_8identityES14_S1E_vS1F_EENS_8epilogue10collective18CollectiveEpilogueINS1H_23Sm100TmaWarpSpecializedILi4ELi2ELi32ELb0ELb0EEEJSH_NS5_IJNSW_ISF_SC_EES1M_EEESI_SJ_SI_SJ_NS1H_6fusion15FusionCallbacksIS1L_NS1O_17LinearCombinationISI_fSI_fLNS_15FloatRoundStyleE2EEESH_S1N_JEEENS4_5SM1004TMEM4LOAD26SM100_TMEM_LOAD_16dp32b32xENS4_13SM90_TMA_LOADES1E_NS4_39AutoVectorizingCopyWithAssumedAlignmentILi128EEENS4_14SM90_TMA_STOREES1E_S20_S20_EEEvvEEEEvNT_6ParamsE)
        /*0044*/ 	.word	0x00000000
.L_30:


//--------------------- .nv.compat                --------------------------
	.section	.nv.compat,"",@"SHT_CUDA_COMPAT_INFO"
	.align	4
        /*0000*/ 	.byte	0x02, 0x09, 0x01, 0x00, 0x02, 0x02, 0x02, 0x00, 0x02, 0x05, 0x05, 0x00, 0x03, 0x07, 0x01, 0x01
        /*0010*/ 	.byte	0x02, 0x03, 0x01, 0x00, 0x02, 0x06, 0x01, 0x00, 0x04, 0x0b, 0x08, 0x00, 0x09, 0x00, 0x00, 0x00
        /*0020*/ 	.byte	0x00, 0x00, 0x00, 0x00


//--------------------- .nv.info._ZN7cutlass13device_kernelINS_4gemm6kernel13GemmUniversalIN4cute5tupleIJiiiiEEENS1_10collective13CollectiveMmaINS1_35MainloopSm100TmaUmmaWarpSpecializedILi5ELi2ELi4ENS5_IJNS4_1CILi2EEESB_NSA_ILi1EEEEEEEENS5_IJNSA_ILi64EEENSA_ILi256EEESF_EEENS_12float_e5m2_tENS5_IJlSC_lEEESI_SJ_NS4_8TiledMMAINS4_8MMA_AtomIJNS4_10MMA_TraitsINS4_19SM100_MMA_F8F6F4_SSEJSI_SI_fSF_SG_NS4_17integral_constantINS4_4UMMA5MajorELSQ_0EEESR_NSO_INSP_7ScaleInELSS_0EEEST_EEEEEENS4_6LayoutINS5_IJSC_SC_SC_EEENS5_IJNSA_ILi0EEESY_SY_EEEEENS5_IJNS4_10UnderscoreES11_S11_EEEEENS4_23SM90_TMA_LOAD_MULTICASTENS4_14ComposedLayoutINS4_7SwizzleILi2ELi4ELi3EEENS4_18smem_ptr_flag_bitsILi8EEENSW_INS5_IJNSA_ILi8EEESF_EEENS5_IJSF_SC_EEEEEEEvNS4_8identityES14_S1E_vS1F_EENS_8epilogue10collective18CollectiveEpilogueINS1H_23Sm100TmaWarpSpecializedILi4ELi2ELi32ELb0ELb0EEEJSH_NS5_IJNSW_ISF_SC_EES1M_EEESI_SJ_SI_SJ_NS1H_6fusion15FusionCallbacksIS1L_NS1O_17LinearCombinationISI_fSI_fLNS_15FloatRoundStyleE2EEESH_S1N_JEEENS4_5SM1004TMEM4LOAD26SM100_TMEM_LOAD_16dp32b32xENS4_13SM90_TMA_LOADES1E_NS4_39AutoVectorizingCopyWithAssumedAlignmentILi128EEENS4_14SM90_TMA_STOREES1E_S20_S20_EEEvvEEEEvNT_6ParamsE --------------------------
	.section	.nv.info._ZN7cutlass13device_kernelINS_4gemm6kernel13GemmUniversalIN4cute5tupleIJiiiiEEENS1_10collective13CollectiveMmaINS1_35MainloopSm100TmaUmmaWarpSpecializedILi5ELi2ELi4ENS5_IJNS4_1CILi2EEESB_NSA_ILi1EEEEEEEENS5_IJNSA_ILi64EEENSA_ILi256EEESF_EEENS_12float_e5m2_tENS5_IJlSC_lEEESI_SJ_NS4_8TiledMMAINS4_8MMA_AtomIJNS4_10MMA_TraitsINS4_19SM100_MMA_F8F6F4_SSEJSI_SI_fSF_SG_NS4_17integral_constantINS4_4UMMA5MajorELSQ_0EEESR_NSO_INSP_7ScaleInELSS_0EEEST_EEEEEENS4_6LayoutINS5_IJSC_SC_SC_EEENS5_IJNSA_ILi0EEESY_SY_EEEEENS5_IJNS4_10UnderscoreES11_S11_EEEEENS4_23SM90_TMA_LOAD_MULTICASTENS4_14ComposedLayoutINS4_7SwizzleILi2ELi4ELi3EEENS4_18smem_ptr_flag_bitsILi8EEENSW_INS5_IJNSA_ILi8EEESF_EEENS5_IJSF_SC_EEEEEEEvNS4_8identityES14_S1E_vS1F_EENS_8epilogue10collective18CollectiveEpilogueINS1H_23Sm100TmaWarpSpecializedILi4ELi2ELi32ELb0ELb0EEEJSH_NS5_IJNSW_ISF_SC_EES1M_EEESI_SJ_SI_SJ_NS1H_6fusion15FusionCallbacksIS1L_NS1O_17LinearCombinationISI_fSI_fLNS_15FloatRoundStyleE2EEESH_S1N_JEEENS4_5SM1004TMEM4LOAD26SM100_TMEM_LOAD_16dp32b32xENS4_13SM90_TMA_LOADES1E_NS4_39AutoVectorizingCopyWithAssumedAlignmentILi128EEENS4_14SM90_TMA_STOREES1E_S20_S20_EEEvvEEEEvNT_6ParamsE,"",@"SHT_CUDA_INFO"
	.sectionflags	@""
	.align	4


	//----- nvinfo : EIATTR_CUDA_API_VERSION
	.align		4
        /*0000*/ 	.byte	0x04, 0x37
        /*0002*/ 	.short	(.L_32 - .L_31)
.L_31:
        /*0004*/ 	.word	0x00000082


	//----- nvinfo : EIATTR_KPARAM_INFO
	.align		4
.L_32:
        /*0008*/ 	.byte	0x04, 0x17
        /*000a*/ 	.short	(.L_34 - .L_33)
.L_33:
        /*000c*/ 	.word	0x00000000
        /*0010*/ 	.short	0x0000
        /*0012*/ 	.short	0x0000
        /*0014*/ 	.byte	0x00, 0xf0, 0x01, 0x20


	//----- nvinfo : EIATTR_AT_ENTRY_FRAGMENTS
	.align		4
.L_34:
        /*0018*/ 	.byte	0x04, 0x4f
        /*001a*/ 	.short	(.L_36 - .L_35)


	//   ....[0]....
.L_35:
        /*001c*/ 	.word	0x00000006


	//----- nvinfo : EIATTR_RESERVED_SMEM_USED
	.align		4
.L_36:
        /*0020*/ 	.byte	0x01, 0x41
	.zero		2


	//----- nvinfo : EIATTR_SPARSE_MMA_MASK
	.align		4
        /*0024*/ 	.byte	0x03, 0x50
        /*0026*/ 	.short	0x0000


	//----- nvinfo : EIATTR_TCGEN05_1CTA_USED
	.align		4
        /*0028*/ 	.byte	0x01, 0x51
	.zero		2


	//----- nvinfo : EIATTR_MAXREG_COUNT
	.align		4
        /*002c*/ 	.byte	0x03, 0x1b
        /*002e*/ 	.short	0x00ff


	//----- nvinfo : EIATTR_NUM_BARRIERS
	.align		4
        /*0030*/ 	.byte	0x02, 0x4c
        /*0032*/ 	.byte	0x07
	.zero		1


	//----- nvinfo : EIATTR_EXTERNS
	.align		4
        /*0034*/ 	.byte	0x04, 0x0f
        /*0036*/ 	.short	(.L_38 - .L_37)


	//   ....[0]....
	.align		4
.L_37:
        /*0038*/ 	.word	index@(__assertfail)


	//----- nvinfo : EIATTR_MERCURY_ISA_VERSION
	.align		4
.L_38:
        /*003c*/ 	.byte	0x03, 0x5f
        /*003e*/ 	.short	0x0101


	//----- nvinfo : EIATTR_INT_WARP_WIDE_INSTR_OFFSETS
	.align		4
        /*0040*/ 	.byte	0x04, 0x31
        /*0042*/ 	.short	(.L_40 - .L_39)


	//   ....[0]....
.L_39:
        /*0044*/ 	.word	0x00003e30


	//   ....[1]....
        /*0048*/ 	.word	0x00003e50


	//   ....[2]....
        /*004c*/ 	.word	0x00003e80


	//   ....[3]....
        /*0050*/ 	.word	0x00004a00


	//   ....[4]....
        /*0054*/ 	.word	0x00004a70


	//   ....[5]....
        /*0058*/ 	.word	0x00004b40


	//   ....[6]....
        /*005c*/ 	.word	0x00004bc0


	//   ....[7]....
        /*0060*/ 	.word	0x00004cb0


	//   ....[8]....
        /*0064*/ 	.word	0x00004d30


	//   ....[9]....
        /*0068*/ 	.word	0x00004e10


	//   ....[10]....
        /*006c*/ 	.word	0x00004ec0


	//----- nvinfo : EIATTR_COOP_GROUP_MASK_REGIDS
	.align		4
.L_40:
        /*0070*/ 	.byte	0x04, 0x29
        /*0072*/ 	.short	(.L_42 - .L_41)


	//   ....[0]....
.L_41:
        /*0074*/ 	.word	0xffffffff


	//   ....[1]....
        /*0078*/ 	.word	0xffffffff


	//   ....[2]....
        /*007c*/ 	.word	0xffffffff


	//   ....[3]....
        /*0080*/ 	.word	0xffffffff


	//   ....[4]....
        /*0084*/ 	.word	0xffffffff


	//   ....[5]....
        /*0088*/ 	.word	0xffffffff


	//   ....[6]....
        /*008c*/ 	.word	0xffffffff


	//   ....[7]....
        /*0090*/ 	.word	0xffffffff


	//   ....[8]....
        /*0094*/ 	.word	0xffffffff


	//   ....[9]....
        /*0098*/ 	.word	0xffffffff


	//   ....[10]....
        /*009c*/ 	.word	0xffffffff


	//   ....[11]....
        /*00a0*/ 	.word	0xffffffff


	//   ....[12]....
        /*00a4*/ 	.word	0xffffffff


	//   ....[13]....
        /*00a8*/ 	.word	0xffffffff


	//----- nvinfo : EIATTR_COOP_GROUP_INSTR_OFFSETS
	.align		4
.L_42:
        /*00ac*/ 	.byte	0x04, 0x28
        /*00ae*/ 	.short	(.L_44 - .L_43)


	//   ....[0]....
.L_43:
        /*00b0*/ 	.word	0x00000080


	//   ....[1]....
        /*00b4*/ 	.word	0x000004f0


	//   ....[2]....
        /*00b8*/ 	.word	0x000006c0


	//   ....[3]....
        /*00bc*/ 	.word	0x00000860


	//   ....[4]....
        /*00c0*/ 	.word	0x00000960


	//   ....[5]....
        /*00c4*/ 	.word	0x00000ad0


	//   ....[6]....
        /*00c8*/ 	.word	0x00000c70


	//   ....[7]....
        /*00cc*/ 	.word	0x00000e20


	//   ....[8]....
        /*00d0*/ 	.word	0x00002190


	//   ....[9]....
        /*00d4*/ 	.word	0x00003100


	//   ....[10]....
        /*00d8*/ 	.word	0x00003310


	//   ....[11]....
        /*00dc*/ 	.word	0x00003340


	//   ....[12]....
        /*00e0*/ 	.word	0x00003d10


	//   ....[13]....
        /*00e4*/ 	.word	0x00003f40


	//----- nvinfo : EIATTR_VRC_CTA_INIT_COUNT
	.align		4
.L_44:
        /*00e8*/ 	.byte	0x02, 0x4a
        /*00ea*/ 	.byte	0x80
	.zero		1


	//----- nvinfo : EIATTR_SYSCALL_OFFSETS
	.align		4
        /*00ec*/ 	.byte	0x04, 0x46
        /*00ee*/ 	.short	(.L_46 - .L_45)


	//   ....[0]....
.L_45:
        /*00f0*/ 	.word	0x00005b50


	//   ....[1]....
        /*00f4*/ 	.word	0x00005c90


	//   ....[2]....
        /*00f8*/ 	.word	0x000064c0


	//   ....[3]....
        /*00fc*/ 	.word	0x00007250


	//   ....[4]....
        /*0100*/ 	.word	0x00007fa0


	//   ....[5]....
        /*0104*/ 	.word	0x00008d20


	//----- nvinfo : EIATTR_MBARRIER_INSTR_OFFSETS
	.align		4
.L_46:
        /*0108*/ 	.byte	0x04, 0x39
        /*010a*/ 	.short	(.L_48 - .L_47)


	//   ....[0]....
.L_47:
        /*010c*/ 	.word	0x00000610
        /*0110*/ 	.word	0x000000ff
        /*0114*/ 	.word	0x00000000
        /*0118*/ 	.short	0x0100
        /*011a*/ 	.byte	0x04
	.zero		1


	//   ....[1]....
        /*011c*/ 	.word	0x00000620
        /*0120*/ 	.word	0x000000ff
        /*0124*/ 	.word	0x00000028
        /*0128*/ 	.short	0x0100
        /*012a*/ 	.byte	0x04
	.zero		1


	//   ....[2]....
        /*012c*/ 	.word	0x00000630
        /*0130*/ 	.word	0x000000ff
        /*0134*/ 	.word	0x00000008
        /*0138*/ 	.short	0x0100
        /*013a*/ 	.byte	0x04
	.zero		1


	//   ....[3]....
        /*013c*/ 	.word	0x00000640
        /*0140*/ 	.word	0x000000ff
        /*0144*/ 	.word	0x00000030
        /*0148*/ 	.short	0x0100
        /*014a*/ 	.byte	0x04
	.zero		1


	//   ....[4]....
        /*014c*/ 	.word	0x00000650
        /*0150*/ 	.word	0x000000ff
        /*0154*/ 	.word	0x00000010
        /*0158*/ 	.short	0x0100
        /*015a*/ 	.byte	0x04
	.zero		1


	//   ....[5]....
        /*015c*/ 	.word	0x00000660
        /*0160*/ 	.word	0x000000ff
        /*0164*/ 	.word	0x00000038
        /*0168*/ 	.short	0x0100
        /*016a*/ 	.byte	0x04
	.zero		1


	//   ....[6]....
        /*016c*/ 	.word	0x00000670
        /*0170*/ 	.word	0x000000ff
        /*0174*/ 	.word	0x00000018
        /*0178*/ 	.short	0x0100
        /*017a*/ 	.byte	0x04
	.zero		1


	//   ....[7]....
        /*017c*/ 	.word	0x00000680
        /*0180*/ 	.word	0x000000ff
        /*0184*/ 	.word	0x00000040
        /*0188*/ 	.short	0x0100
        /*018a*/ 	.byte	0x04
	.zero		1


	//   ....[8]....
        /*018c*/ 	.word	0x00000690
        /*0190*/ 	.word	0x000000ff
        /*0194*/ 	.word	0x00000020
        /*0198*/ 	.short	0x0100
        /*019a*/ 	.byte	0x04
	.zero		1


	//   ....[9]....
        /*019c*/ 	.word	0x000006a0
        /*01a0*/ 	.word	0x000000ff
        /*01a4*/ 	.word	0x00000048
        /*01a8*/ 	.short	0x0100
        /*01aa*/ 	.byte	0x04
	.zero		1


	//   ....[10]....
        /*01ac*/ 	.word	0x000007d0
        /*01b0*/ 	.word	0x000000ff
        /*01b4*/ 	.word	0x00000050
        /*01b8*/ 	.short	0x0100
        /*01ba*/ 	.byte	0x04
	.zero		1


	//   ....[11]....
        /*01bc*/ 	.word	0x000007e0
        /*01c0*/ 	.word	0x000000ff
        /*01c4*/ 	.word	0x00000070
        /*01c8*/ 	.short	0x0100
        /*01ca*/ 	.byte	0x04
	.zero		1


	//   ....[12]....
        /*01cc*/ 	.word	0x000007f0
        /*01d0*/ 	.word	0x000000ff
        /*01d4*/ 	.word	0x00000058
        /*01d8*/ 	.short	0x0100
        /*01da*/ 	.byte	0x04
	.zero		1


	//   ....[13]....
        /*01dc*/ 	.word	0x00000800
        /*01e0*/ 	.word	0x000000ff
        /*01e4*/ 	.word	0x00000078
        /*01e8*/ 	.short	0x0100
        /*01ea*/ 	.byte	0x04
	.zero		1


	//   ....[14]....
        /*01ec*/ 	.word	0x00000810
        /*01f0*/ 	.word	0x000000ff
        /*01f4*/ 	.word	0x00000060
        /*01f8*/ 	.short	0x0100
        /*01fa*/ 	.byte	0x04
	.zero		1


	//   ....[15]....
        /*01fc*/ 	.word	0x00000820
        /*0200*/ 	.word	0x000000ff
        /*0204*/ 	.word	0x00000080
        /*0208*/ 	.short	0x0100
        /*020a*/ 	.byte	0x04
	.zero		1


	//   ....[16]....
        /*020c*/ 	.word	0x00000830
        /*0210*/ 	.word	0x000000ff
        /*0214*/ 	.word	0x00000068
        /*0218*/ 	.short	0x0100
        /*021a*/ 	.byte	0x04
	.zero		1


	//   ....[17]....
        /*021c*/ 	.word	0x00000840
        /*0220*/ 	.word	0x000000ff
        /*0224*/ 	.word	0x00000088
        /*0228*/ 	.short	0x0100
        /*022a*/ 	.byte	0x04
	.zero		1


	//   ....[18]....
        /*022c*/ 	.word	0x00000930
        /*0230*/ 	.word	0x000000ff
        /*0234*/ 	.word	0x00000090
        /*0238*/ 	.short	0x0100
        /*023a*/ 	.byte	0x06
	.zero		1


	//   ....[19]....
        /*023c*/ 	.word	0x00000940
        /*0240*/ 	.word	0x000000ff
        /*0244*/ 	.word	0x00000098
        /*0248*/ 	.short	0x0100
        /*024a*/ 	.byte	0x06
	.zero		1


	//   ....[20]....
        /*024c*/ 	.word	0x00000a80
        /*0250*/ 	.word	0x000000ff
        /*0254*/ 	.word	0x000000a0
        /*0258*/ 	.short	0x0100
        /*025a*/ 	.byte	0x06
	.zero		1


	//   ....[21]....
        /*025c*/ 	.word	0x00000a90
        /*0260*/ 	.word	0x000000ff
        /*0264*/ 	.word	0x000000b0
        /*0268*/ 	.short	0x0100
        /*026a*/ 	.byte	0x06
	.zero		1


	//   ....[22]....
        /*026c*/ 	.word	0x00000aa0
        /*0270*/ 	.word	0x000000ff
        /*0274*/ 	.word	0x000000a8
        /*0278*/ 	.short	0x0100
        /*027a*/ 	.byte	0x06
	.zero		1


	//   ....[23]....
        /*027c*/ 	.word	0x00000ab0
        /*0280*/ 	.word	0x000000ff
        /*0284*/ 	.word	0x000000b8
        /*0288*/ 	.short	0x0100
        /*028a*/ 	.byte	0x06
	.zero		1


	//   ....[24]....
        /*028c*/ 	.word	0x00000be0
        /*0290*/ 	.word	0x000000ff
        /*0294*/ 	.word	0x000000c0
        /*0298*/ 	.short	0x0100
        /*029a*/ 	.byte	0x04
	.zero		1


	//   ....[25]....
        /*029c*/ 	.word	0x00000bf0
        /*02a0*/ 	.word	0x000000ff
        /*02a4*/ 	.word	0x000000e0
        /*02a8*/ 	.short	0x0100
        /*02aa*/ 	.byte	0x04
	.zero		1


	//   ....[26]....
        /*02ac*/ 	.word	0x00000c00
        /*02b0*/ 	.word	0x000000ff
        /*02b4*/ 	.word	0x000000c8
        /*02b8*/ 	.short	0x0100
        /*02ba*/ 	.byte	0x04
	.zero		1


	//   ....[27]....
        /*02bc*/ 	.word	0x00000c10
        /*02c0*/ 	.word	0x000000ff
        /*02c4*/ 	.word	0x000000e8
        /*02c8*/ 	.short	0x0100
        /*02ca*/ 	.byte	0x04
	.zero		1


	//   ....[28]....
        /*02cc*/ 	.word	0x00000c20
        /*02d0*/ 	.word	0x000000ff
        /*02d4*/ 	.word	0x000000d0
        /*02d8*/ 	.short	0x0100
        /*02da*/ 	.byte	0x04
	.zero		1


	//   ....[29]....
        /*02dc*/ 	.word	0x00000c30
        /*02e0*/ 	.word	0x000000ff
        /*02e4*/ 	.word	0x000000f0
        /*02e8*/ 	.short	0x0100
        /*02ea*/ 	.byte	0x04
	.zero		1


	//   ....[30]....
        /*02ec*/ 	.word	0x00000c40
        /*02f0*/ 	.word	0x000000ff
        /*02f4*/ 	.word	0x000000d8
        /*02f8*/ 	.short	0x0100
        /*02fa*/ 	.byte	0x04
	.zero		1


	//   ....[31]....
        /*02fc*/ 	.word	0x00000c50
        /*0300*/ 	.word	0x000000ff
        /*0304*/ 	.word	0x000000f8
        /*0308*/ 	.short	0x0100
        /*030a*/ 	.byte	0x04
	.zero		1


	//   ....[32]....
        /*030c*/ 	.word	0x00000d40
        /*0310*/ 	.word	0x000000ff
        /*0314*/ 	.word	0x00000100
        /*0318*/ 	.short	0x0100
        /*031a*/ 	.byte	0x04
	.zero		1


	//   ....[33]....
        /*031c*/ 	.word	0x00000d50
        /*0320*/ 	.word	0x000000ff
        /*0324*/ 	.word	0x00000110
        /*0328*/ 	.short	0x0100
        /*032a*/ 	.byte	0x04
	.zero		1


	//   ....[34]....
        /*032c*/ 	.word	0x00000d60
        /*0330*/ 	.word	0x000000ff
        /*0334*/ 	.word	0x00000108
        /*0338*/ 	.short	0x0100
        /*033a*/ 	.byte	0x04
	.zero		1


	//   ....[35]....
        /*033c*/ 	.word	0x00000d70
        /*0340*/ 	.word	0x000000ff
        /*0344*/ 	.word	0x00000118
        /*0348*/ 	.short	0x0100
        /*034a*/ 	.byte	0x04
	.zero		1


	//   ....[36]....
        /*034c*/ 	.word	0x00001a20
        /*0350*/ 	.word	0x00000000
        /*0354*/ 	.word	0x00000110
        /*0358*/ 	.short	0x010a
        /*035a*/ 	.byte	0xff
	.zero		1


	//   ....[37]....
        /*035c*/ 	.word	0x00001a40
        /*0360*/ 	.word	0x00000000
        /*0364*/ 	.word	0x00000100
        /*0368*/ 	.short	0x0101
        /*036a*/ 	.byte	0xff
	.zero		1


	//   ....[38]....
        /*036c*/ 	.word	0x00001b00
        /*0370*/ 	.word	0x000000ff
        /*0374*/ 	.word	0x00000028
        /*0378*/ 	.short	0x010a
        /*037a*/ 	.byte	0x04
	.zero		1


	//   ....[39]....
        /*037c*/ 	.word	0x00001b90
        /*0380*/ 	.word	0x000000ff
        /*0384*/ 	.word	0x00000028
        /*0388*/ 	.short	0x010a
        /*038a*/ 	.byte	0x21
	.zero		1


	//   ....[40]....
        /*038c*/ 	.word	0x00001d20
        /*0390*/ 	.word	0x000000ff
        /*0394*/ 	.word	0x00000028
        /*0398*/ 	.short	0x010a
        /*039a*/ 	.byte	0x05
	.zero		1


	//   ....[41]....
        /*039c*/ 	.word	0x00001e50
        /*03a0*/ 	.word	0x000000ff
        /*03a4*/ 	.word	0x00000098
        /*03a8*/ 	.short	0x0101
        /*03aa*/ 	.byte	0x15
	.zero		1


	//   ....[42]....
        /*03ac*/ 	.word	0x00001e70
        /*03b0*/ 	.word	0x000000ff
        /*03b4*/ 	.word	0x00000028
        /*03b8*/ 	.short	0x010a
        /*03ba*/ 	.byte	0x04
	.zero		1


	//   ....[43]....
        /*03bc*/ 	.word	0x00001ef0
        /*03c0*/ 	.word	0x000000ff
        /*03c4*/ 	.word	0x00000028
        /*03c8*/ 	.short	0x010a
        /*03ca*/ 	.byte	0x11
	.zero		1


	//   ....[44]....
        /*03cc*/ 	.word	0x00002080
        /*03d0*/ 	.word	0x000000ff
        /*03d4*/ 	.word	0x00000028
        /*03d8*/ 	.short	0x010a
        /*03da*/ 	.byte	0x05
	.zero		1


	//   ....[45]....
        /*03dc*/ 	.word	0x000021c0
        /*03e0*/ 	.word	0x00000003
        /*03e4*/ 	.word	0x000000a0
        /*03e8*/ 	.short	0x010a
        /*03ea*/ 	.byte	0xff
	.zero		1


	//   ....[46]....
        /*03ec*/ 	.word	0x00002310
        /*03f0*/ 	.word	0x00000000
        /*03f4*/ 	.word	0x00000000
        /*03f8*/ 	.short	0x0101
        /*03fa*/ 	.byte	0xff
	.zero		1


	//   ....[47]....
        /*03fc*/ 	.word	0x000028c0
        /*0400*/ 	.word	0x000000ff
        /*0404*/ 	.word	0x00000000
        /*0408*/ 	.short	0x010a
        /*040a*/ 	.byte	0x04
	.zero		1


	//   ....[48]....
        /*040c*/ 	.word	0x00002950
        /*0410*/ 	.word	0x000000ff
        /*0414*/ 	.word	0x00000000
        /*0418*/ 	.short	0x010a
        /*041a*/ 	.byte	0x05
	.zero		1


	//   ....[49]....
        /*041c*/ 	.word	0x000029e0
        /*0420*/ 	.word	0x000000ff
        /*0424*/ 	.word	0x00000000
        /*0428*/ 	.short	0x010a
        /*042a*/ 	.byte	0x05
	.zero		1


	//   ....[50]....
        /*042c*/ 	.word	0x00002a70
        /*0430*/ 	.word	0x000000ff
        /*0434*/ 	.word	0x00000000
        /*0438*/ 	.short	0x010a
        /*043a*/ 	.byte	0x05
	.zero		1


	//   ....[51]....
        /*043c*/ 	.word	0x00002b10
        /*0440*/ 	.word	0x00000000
        /*0444*/ 	.word	0x00000000
        /*0448*/ 	.short	0x010a
        /*044a*/ 	.byte	0xff
	.zero		1


	//   ....[52]....
        /*044c*/ 	.word	0x00002c50
        /*0450*/ 	.word	0x00000002
        /*0454*/ 	.word	0x00000100
        /*0458*/ 	.short	0x010a
        /*045a*/ 	.byte	0xff
	.zero		1


	//   ....[53]....
        /*045c*/ 	.word	0x00002cb0
        /*0460*/ 	.word	0x00000004
        /*0464*/ 	.word	0x00000000
        /*0468*/ 	.short	0x0101
        /*046a*/ 	.byte	0xff
	.zero		1


	//   ....[54]....
        /*046c*/ 	.word	0x00002cd0
        /*0470*/ 	.word	0x000000ff
        /*0474*/ 	.word	0x000000b0
        /*0478*/ 	.short	0x010a
        /*047a*/ 	.byte	0x04
	.zero		1


	//   ....[55]....
        /*047c*/ 	.word	0x00002df0
        /*0480*/ 	.word	0x00000002
        /*0484*/ 	.word	0x000000a0
        /*0488*/ 	.short	0x010a
        /*048a*/ 	.byte	0xff
	.zero		1


	//   ....[56]....
        /*048c*/ 	.word	0x00002f00
        /*0490*/ 	.word	0x00000002
        /*0494*/ 	.word	0x00000000
        /*0498*/ 	.short	0x0101
        /*049a*/ 	.byte	0xff
	.zero		1


	//   ....[57]....
        /*049c*/ 	.word	0x00002f90
        /*04a0*/ 	.word	0x000000ff
        /*04a4*/ 	.word	0x000000b0
        /*04a8*/ 	.short	0x0106
        /*04aa*/ 	.byte	0x04
	.zero		1


	//   ....[58]....
        /*04ac*/ 	.word	0x00002fb0
        /*04b0*/ 	.word	0x000000ff
        /*04b4*/ 	.word	0x000000b0
        /*04b8*/ 	.short	0x010a
        /*04ba*/ 	.byte	0x04
	.zero		1


	//   ....[59]....
        /*04bc*/ 	.word	0x00003040
        /*04c0*/ 	.word	0x000000ff
        /*04c4*/ 	.word	0x000000b0
        /*04c8*/ 	.short	0x0106
        /*04ca*/ 	.byte	0x07
	.zero		1


	//   ....[60]....
        /*04cc*/ 	.word	0x00003080
        /*04d0*/ 	.word	0x00000000
        /*04d4*/ 	.word	0x000000b0
        /*04d8*/ 	.short	0x010a
        /*04da*/ 	.byte	0xff
	.zero		1


	//   ....[61]....
        /*04dc*/ 	.word	0x000035a0
        /*04e0*/ 	.word	0x00000000
        /*04e4*/ 	.word	0x000000a0
        /*04e8*/ 	.short	0x010a
        /*04ea*/ 	.byte	0xff
	.zero		1


	//   ....[62]....
        /*04ec*/ 	.word	0x000036a0
        /*04f0*/ 	.word	0x00000003
        /*04f4*/ 	.word	0x00000000
        /*04f8*/ 	.short	0x0101
        /*04fa*/ 	.byte	0xff
	.zero		1


	//   ....[63]....
        /*04fc*/ 	.word	0x000036b0
        /*0500*/ 	.word	0x000000ff
        /*0504*/ 	.word	0x00000000
        /*0508*/ 	.short	0x010a
        /*050a*/ 	.byte	0x04
	.zero		1


	//   ....[64]....
        /*050c*/ 	.word	0x00003730
        /*0510*/ 	.word	0x000000ff
        /*0514*/ 	.word	0x000000e0
        /*0518*/ 	.short	0x010a
        /*051a*/ 	.byte	0x17
	.zero		1


	//   ....[65]....
        /*051c*/ 	.word	0x00003810
        /*0520*/ 	.word	0x000000ff
        /*0524*/ 	.word	0x00000000
        /*0528*/ 	.short	0x010a
        /*052a*/ 	.byte	0x05
	.zero		1


	//   ....[66]....
        /*052c*/ 	.word	0x00003950
        /*0530*/ 	.word	0x000000ff
        /*0534*/ 	.word	0x00000000
        /*0538*/ 	.short	0x010a
        /*053a*/ 	.byte	0x04
	.zero		1


	//   ....[67]....
        /*053c*/ 	.word	0x00003b40
        /*0540*/ 	.word	0x000000ff
        /*0544*/ 	.word	0x00000000
        /*0548*/ 	.short	0x010a
        /*054a*/ 	.byte	0x04
	.zero		1


	//   ....[68]....
        /*054c*/ 	.word	0x00003bd0
        /*0550*/ 	.word	0x000000ff
        /*0554*/ 	.word	0x00000000
        /*0558*/ 	.short	0x010a
        /*055a*/ 	.byte	0x05
	.zero		1


	//   ....[69]....
        /*055c*/ 	.word	0x00003c60
        /*0560*/ 	.word	0x000000ff
        /*0564*/ 	.word	0x00000000
        /*0568*/ 	.short	0x010a
        /*056a*/ 	.byte	0x05
	.zero		1


	//   ....[70]....
        /*056c*/ 	.word	0x00003cf0
        /*0570*/ 	.word	0x000000ff
        /*0574*/ 	.word	0x00000000
        /*0578*/ 	.short	0x010a
        /*057a*/ 	.byte	0x04
	.zero		1


	//   ....[71]....
        /*057c*/ 	.word	0x00004200
        /*0580*/ 	.word	0x0000000c
        /*0584*/ 	.word	0x000000a0
        /*0588*/ 	.short	0x010a
        /*058a*/ 	.byte	0xff
	.zero		1


	//   ....[72]....
        /*058c*/ 	.word	0x00004370
        /*0590*/ 	.word	0x00000000
        /*0594*/ 	.word	0x00000000
        /*0598*/ 	.short	0x0101
        /*059a*/ 	.byte	0xff
	.zero		1


	//   ....[73]....
        /*059c*/ 	.word	0x00004800
        /*05a0*/ 	.word	0x000000ff
        /*05a4*/ 	.word	0x00000098
        /*05a8*/ 	.short	0x010a
        /*05aa*/ 	.byte	0x15
	.zero		1


	//   ....[74]....
        /*05ac*/ 	.word	0x00004980
        /*05b0*/ 	.word	0x000000ff
        /*05b4*/ 	.word	0x00000070
        /*05b8*/ 	.short	0x010a
        /*05ba*/ 	.byte	0x15
	.zero		1


	//   ....[75]....
        /*05bc*/ 	.word	0x00004af0
        /*05c0*/ 	.word	0x000000ff
        /*05c4*/ 	.word	0x00000050
        /*05c8*/ 	.short	0x010b
        /*05ca*/ 	.byte	0x15
	.zero		1


	//   ....[76]....
        /*05cc*/ 	.word	0x00004b00
        /*05d0*/ 	.word	0x000000ff
        /*05d4*/ 	.word	0x00000000
        /*05d8*/ 	.short	0x0101
        /*05da*/ 	.byte	0x28
	.zero		1


	//   ....[77]....
        /*05dc*/ 	.word	0x00004b10
        /*05e0*/ 	.word	0x000000ff
        /*05e4*/ 	.word	0x00000078
        /*05e8*/ 	.short	0x010a
        /*05ea*/ 	.byte	0x15
	.zero		1


	//   ....[78]....
        /*05ec*/ 	.word	0x00004c60
        /*05f0*/ 	.word	0x000000ff
        /*05f4*/ 	.word	0x00000058
        /*05f8*/ 	.short	0x010b
        /*05fa*/ 	.byte	0x15
	.zero		1


	//   ....[79]....
        /*05fc*/ 	.word	0x00004c70
        /*0600*/ 	.word	0x000000ff
        /*0604*/ 	.word	0x00000000
        /*0608*/ 	.short	0x0101
        /*060a*/ 	.byte	0x27
	.zero		1


	//   ....[80]....
        /*060c*/ 	.word	0x00004c80
        /*0610*/ 	.word	0x000000ff
        /*0614*/ 	.word	0x00000080
        /*0618*/ 	.short	0x010a
        /*061a*/ 	.byte	0x15
	.zero		1


	//   ....[81]....
        /*061c*/ 	.word	0x00004dc0
        /*0620*/ 	.word	0x000000ff
        /*0624*/ 	.word	0x00000060
        /*0628*/ 	.short	0x010b
        /*062a*/ 	.byte	0x15
	.zero		1


	//   ....[82]....
        /*062c*/ 	.word	0x00004dd0
        /*0630*/ 	.word	0x000000ff
        /*0634*/ 	.word	0x00000000
        /*0638*/ 	.short	0x0101
        /*063a*/ 	.byte	0x26
	.zero		1


	//   ....[83]....
        /*063c*/ 	.word	0x00004de0
        /*0640*/ 	.word	0x000000ff
        /*0644*/ 	.word	0x00000088
        /*0648*/ 	.short	0x010a
        /*064a*/ 	.byte	0x15
	.zero		1


	//   ....[84]....
        /*064c*/ 	.word	0x00004fd0
        /*0650*/ 	.word	0x000000ff
        /*0654*/ 	.word	0x00000068
        /*0658*/ 	.short	0x010b
        /*065a*/ 	.byte	0x15
	.zero		1


	//   ....[85]....
        /*065c*/ 	.word	0x00004fe0
        /*0660*/ 	.word	0x000000ff
        /*0664*/ 	.word	0x00000000
        /*0668*/ 	.short	0x0101
        /*066a*/ 	.byte	0x25
	.zero		1


	//   ....[86]....
        /*066c*/ 	.word	0x00005010
        /*0670*/ 	.word	0x000000ff
        /*0674*/ 	.word	0x00000070
        /*0678*/ 	.short	0x010a
        /*067a*/ 	.byte	0x15
	.zero		1


	//   ....[87]....
        /*067c*/ 	.word	0x00005030
        /*0680*/ 	.word	0x000000ff
        /*0684*/ 	.word	0x00000078
        /*0688*/ 	.short	0x010a
        /*068a*/ 	.byte	0x15
	.zero		1


	//   ....[88]....
        /*068c*/ 	.word	0x00005050
        /*0690*/ 	.word	0x000000ff
        /*0694*/ 	.word	0x00000080
        /*0698*/ 	.short	0x010a
        /*069a*/ 	.byte	0x15
	.zero		1


	//   ....[89]....
        /*069c*/ 	.word	0x00005090
        /*06a0*/ 	.word	0x00000000
        /*06a4*/ 	.word	0x00000088
        /*06a8*/ 	.short	0x010a
        /*06aa*/ 	.byte	0xff
	.zero		1


	//   ....[90]....
        /*06ac*/ 	.word	0x000053e0
        /*06b0*/ 	.word	0x00000003
        /*06b4*/ 	.word	0x000000a0
        /*06b8*/ 	.short	0x010a
        /*06ba*/ 	.byte	0xff
	.zero		1


	//   ....[91]....
        /*06bc*/ 	.word	0x00005560
        /*06c0*/ 	.word	0x00000000
        /*06c4*/ 	.word	0x00000000
        /*06c8*/ 	.short	0x0101
        /*06ca*/ 	.byte	0xff
	.zero		1


	//   ....[92]....
        /*06cc*/ 	.word	0x000060b0
        /*06d0*/ 	.word	0x00000002
        /*06d4*/ 	.word	0x00000050
        /*06d8*/ 	.short	0x010a
        /*06da*/ 	.byte	0xff
	.zero		1


	//   ....[93]....
        /*06dc*/ 	.word	0x00006120
        /*06e0*/ 	.word	0x00000047
        /*06e4*/ 	.word	0x000000c0
        /*06e8*/ 	.short	0x010a
        /*06ea*/ 	.byte	0xff
	.zero		1


	//   ....[94]....
        /*06ec*/ 	.word	0x00006210
        /*06f0*/ 	.word	0x00000002
        /*06f4*/ 	.word	0x00000050
        /*06f8*/ 	.short	0x010a
        /*06fa*/ 	.byte	0xff
	.zero		1


	//   ....[95]....
        /*06fc*/ 	.word	0x00006320
        /*0700*/ 	.word	0x00000000
        /*0704*/ 	.word	0x00000000
        /*0708*/ 	.short	0x0101
        /*070a*/ 	.byte	0xff
	.zero		1


	//   ....[96]....
        /*070c*/ 	.word	0x000063a0
        /*0710*/ 	.word	0x00000047
        /*0714*/ 	.word	0x000000c0
        /*0718*/ 	.short	0x010a
        /*071a*/ 	.byte	0xff
	.zero		1


	//   ....[97]....
        /*071c*/ 	.word	0x00006ef0
        /*0720*/ 	.word	0x00000070
        /*0724*/ 	.word	0x00000050
        /*0728*/ 	.short	0x010a
        /*072a*/ 	.byte	0xff
	.zero		1


	//   ....[98]....
        /*072c*/ 	.word	0x00006fc0
        /*0730*/ 	.word	0x00000070
        /*0734*/ 	.word	0x00000050
        /*0738*/ 	.short	0x010a
        /*073a*/ 	.byte	0xff
	.zero		1


	//   ....[99]....
        /*073c*/ 	.word	0x000070d0
        /*0740*/ 	.word	0x00000000
        /*0744*/ 	.word	0x00000000
        /*0748*/ 	.short	0x0101
        /*074a*/ 	.byte	0xff
	.zero		1


	//   ....[100]....
        /*074c*/ 	.word	0x00007c40
        /*0750*/ 	.word	0x00000070
        /*0754*/ 	.word	0x00000050
        /*0758*/ 	.short	0x010a
        /*075a*/ 	.byte	0xff
	.zero		1


	//   ....[101]....
        /*075c*/ 	.word	0x00007d10
        /*0760*/ 	.word	0x00000070
        /*0764*/ 	.word	0x00000050
        /*0768*/ 	.short	0x010a
        /*076a*/ 	.byte	0xff
	.zero		1


	//   ....[102]....
        /*076c*/ 	.word	0x00007e20
        /*0770*/ 	.word	0x00000000
        /*0774*/ 	.word	0x00000000
        /*0778*/ 	.short	0x0101
        /*077a*/ 	.byte	0xff
	.zero		1


	//   ....[103]....
        /*077c*/ 	.word	0x000089c0
        /*0780*/ 	.word	0x00000066
        /*0784*/ 	.word	0x00000050
        /*0788*/ 	.short	0x010a
        /*078a*/ 	.byte	0xff
	.zero		1


	//   ....[104]....
        /*078c*/ 	.word	0x00008a90
        /*0790*/ 	.word	0x00000066
        /*0794*/ 	.word	0x00000050
        /*0798*/ 	.short	0x010a
        /*079a*/ 	.byte	0xff
	.zero		1


	//   ....[105]....
        /*079c*/ 	.word	0x00008ba0
        /*07a0*/ 	.word	0x00000000
        /*07a4*/ 	.word	0x00000000
        /*07a8*/ 	.short	0x0101
        /*07aa*/ 	.byte	0xff
	.zero		1


	//   ....[106]....
        /*07ac*/ 	.word	0x00009030
        /*07b0*/ 	.word	0x000000ff
        /*07b4*/ 	.word	0x00000000
        /*07b8*/ 	.short	0x0101
        /*07ba*/ 	.byte	0x04
	.zero		1


	//   ....[107]....
        /*07bc*/ 	.word	0x00009840
        /*07c0*/ 	.word	0x00000000
        /*07c4*/ 	.word	0x00000110
        /*07c8*/ 	.short	0x010a
        /*07ca*/ 	.byte	0xff
	.zero		1


	//   ....[108]....
        /*07cc*/ 	.word	0x000098a0
        /*07d0*/ 	.word	0x00000000
        /*07d4*/ 	.word	0x00000028
        /*07d8*/ 	.short	0x010a
        /*07da*/ 	.byte	0xff
	.zero		1


	//   ....[109]....
        /*07dc*/ 	.word	0x00009900
        /*07e0*/ 	.word	0x00000000
        /*07e4*/ 	.word	0x00000028
        /*07e8*/ 	.short	0x010a
        /*07ea*/ 	.byte	0xff
	.zero		1


	//   ....[110]....
        /*07ec*/ 	.word	0x00009950
        /*07f0*/ 	.word	0x00000003
        /*07f4*/ 	.word	0x000000a0
        /*07f8*/ 	.short	0x010a
        /*07fa*/ 	.byte	0xff
	.zero		1


	//   ....[111]....
        /*07fc*/ 	.word	0x000099b0
        /*0800*/ 	.word	0x00000000
        /*0804*/ 	.word	0x00000000
        /*0808*/ 	.short	0x010a
        /*080a*/ 	.byte	0xff
	.zero		1


	//   ....[112]....
        /*080c*/ 	.word	0x00009a10
        /*0810*/ 	.word	0x00000000
        /*0814*/ 	.word	0x00000000
        /*0818*/ 	.short	0x010a
        /*081a*/ 	.byte	0xff
	.zero		1


	//   ....[113]....
        /*081c*/ 	.word	0x00009a70
        /*0820*/ 	.word	0x00000000
        /*0824*/ 	.word	0x00000000
        /*0828*/ 	.short	0x010a
        /*082a*/ 	.byte	0xff
	.zero		1


	//   ....[114]....
        /*082c*/ 	.word	0x00009ad0
        /*0830*/ 	.word	0x00000000
        /*0834*/ 	.word	0x00000000
        /*0838*/ 	.short	0x010a
        /*083a*/ 	.byte	0xff
	.zero		1


	//   ....[115]....
        /*083c*/ 	.word	0x00009b20
        /*0840*/ 	.word	0x00000002
        /*0844*/ 	.word	0x00000100
        /*0848*/ 	.short	0x010a
        /*084a*/ 	.byte	0xff
	.zero		1


	//   ....[116]....
        /*084c*/ 	.word	0x00009b80
        /*0850*/ 	.word	0x00000002
        /*0854*/ 	.word	0x000000b0
        /*0858*/ 	.short	0x010a
        /*085a*/ 	.byte	0xff
	.zero		1


	//   ....[117]....
        /*085c*/ 	.word	0x00009bd0
        /*0860*/ 	.word	0x00000002
        /*0864*/ 	.word	0x000000a0
        /*0868*/ 	.short	0x010a
        /*086a*/ 	.byte	0xff
	.zero		1


	//   ....[118]....
        /*086c*/ 	.word	0x00009c30
        /*0870*/ 	.word	0x00000000
        /*0874*/ 	.word	0x000000b0
        /*0878*/ 	.short	0x010a
        /*087a*/ 	.byte	0xff
	.zero		1


	//   ....[119]....
        /*087c*/ 	.word	0x00009c80
        /*0880*/ 	.word	0x00000000
        /*0884*/ 	.word	0x000000a0
        /*0888*/ 	.short	0x010a
        /*088a*/ 	.byte	0xff
	.zero		1


	//   ....[120]....
        /*088c*/ 	.word	0x00009ce0
        /*0890*/ 	.word	0x00000003
        /*0894*/ 	.word	0x000000e0
        /*0898*/ 	.short	0x010a
        /*089a*/ 	.byte	0xff
	.zero		1


	//   ....[121]....
        /*089c*/ 	.word	0x00009d40
        /*08a0*/ 	.word	0x00000000
        /*08a4*/ 	.word	0x00000000
        /*08a8*/ 	.short	0x010a
        /*08aa*/ 	.byte	0xff
	.zero		1


	//   ....[122]....
        /*08ac*/ 	.word	0x00009da0
        /*08b0*/ 	.word	0x00000000
        /*08b4*/ 	.word	0x00000000
        /*08b8*/ 	.short	0x010a
        /*08ba*/ 	.byte	0xff
	.zero		1


	//   ....[123]....
        /*08bc*/ 	.word	0x00009e00
        /*08c0*/ 	.word	0x00000000
        /*08c4*/ 	.word	0x00000000
        /*08c8*/ 	.short	0x010a
        /*08ca*/ 	.byte	0xff
	.zero		1


	//   ....[124]....
        /*08cc*/ 	.word	0x00009e60
        /*08d0*/ 	.word	0x00000000
        /*08d4*/ 	.word	0x00000000
        /*08d8*/ 	.short	0x010a
        /*08da*/ 	.byte	0xff
	.zero		1


	//   ....[125]....
        /*08dc*/ 	.word	0x00009ec0
        /*08e0*/ 	.word	0x00000000
        /*08e4*/ 	.word	0x00000000
        /*08e8*/ 	.short	0x010a
        /*08ea*/ 	.byte	0xff
	.zero		1


	//   ....[126]....
        /*08ec*/ 	.word	0x00009f10
        /*08f0*/ 	.word	0x0000000c
        /*08f4*/ 	.word	0x000000a0
        /*08f8*/ 	.short	0x010a
        /*08fa*/ 	.byte	0xff
	.zero		1


	//   ....[127]....
        /*08fc*/ 	.word	0x00009f70
        /*0900*/ 	.word	0x00000000
        /*0904*/ 	.word	0x00000098
        /*0908*/ 	.short	0x010a
        /*090a*/ 	.byte	0xff
	.zero		1


	//   ....[128]....
        /*090c*/ 	.word	0x00009fd0
        /*0910*/ 	.word	0x00000000
        /*0914*/ 	.word	0x00000070
        /*0918*/ 	.short	0x010a
        /*091a*/ 	.byte	0xff
	.zero		1


	//   ....[129]....
        /*091c*/ 	.word	0x0000a030
        /*0920*/ 	.word	0x00000000
        /*0924*/ 	.word	0x00000078
        /*0928*/ 	.short	0x010a
        /*092a*/ 	.byte	0xff
	.zero		1


	//   ....[130]....
        /*092c*/ 	.word	0x0000a090
        /*0930*/ 	.word	0x00000000
        /*0934*/ 	.word	0x00000080
        /*0938*/ 	.short	0x010a
        /*093a*/ 	.byte	0xff
	.zero		1


	//   ....[131]....
        /*093c*/ 	.word	0x0000a0f0
        /*0940*/ 	.word	0x00000000
        /*0944*/ 	.word	0x00000088
        /*0948*/ 	.short	0x010a
        /*094a*/ 	.byte	0xff
	.zero		1


	//   ....[132]....
        /*094c*/ 	.word	0x0000a150
        /*0950*/ 	.word	0x00000000
        /*0954*/ 	.word	0x00000070
        /*0958*/ 	.short	0x010a
        /*095a*/ 	.byte	0xff
	.zero		1


	//   ....[133]....
        /*095c*/ 	.word	0x0000a1b0
        /*0960*/ 	.word	0x00000000
        /*0964*/ 	.word	0x00000078
        /*0968*/ 	.short	0x010a
        /*096a*/ 	.byte	0xff
	.zero		1


	//   ....[134]....
        /*096c*/ 	.word	0x0000a210
        /*0970*/ 	.word	0x00000000
        /*0974*/ 	.word	0x00000080
        /*0978*/ 	.short	0x010a
        /*097a*/ 	.byte	0xff
	.zero		1


	//   ....[135]....
        /*097c*/ 	.word	0x0000a260
        /*0980*/ 	.word	0x00000003
        /*0984*/ 	.word	0x000000a0
        /*0988*/ 	.short	0x010a
        /*098a*/ 	.byte	0xff
	.zero		1


	//   ....[136]....
        /*098c*/ 	.word	0x0000a2b0
        /*0990*/ 	.word	0x00000002
        /*0994*/ 	.word	0x00000050
        /*0998*/ 	.short	0x010a
        /*099a*/ 	.byte	0xff
	.zero		1


	//   ....[137]....
        /*099c*/ 	.word	0x0000a300
        /*09a0*/ 	.word	0x00000047
        /*09a4*/ 	.word	0x000000c0
        /*09a8*/ 	.short	0x010a
        /*09aa*/ 	.byte	0xff
	.zero		1


	//   ....[138]....
        /*09ac*/ 	.word	0x0000a350
        /*09b0*/ 	.word	0x00000070
        /*09b4*/ 	.word	0x00000050
        /*09b8*/ 	.short	0x010a
        /*09ba*/ 	.byte	0xff
	.zero		1


	//   ....[139]....
        /*09bc*/ 	.word	0x0000a3a0
        /*09c0*/ 	.word	0x00000070
        /*09c4*/ 	.word	0x00000050
        /*09c8*/ 	.short	0x010a
        /*09ca*/ 	.byte	0xff
	.zero		1


	//   ....[140]....
        /*09cc*/ 	.word	0x0000a3f0
        /*09d0*/ 	.word	0x00000066
        /*09d4*/ 	.word	0x00000050
        /*09d8*/ 	.short	0x010a
        /*09da*/ 	.byte	0xff
	.zero		1


	//----- nvinfo : EIATTR_NUM_MBARRIERS
	.align		4
.L_48:
        /*09dc*/ 	.byte	0x03, 0x38
        /*09de*/ 	.short	0x0024


	//----- nvinfo : EIATTR_EXIT_INSTR_OFFSETS
	.align		4
        /*09e0*/ 	.byte	0x04, 0x1c
        /*09e2*/ 	.short	(.L_50 - .L_49)


	//   ....[0]....
.L_49:
        /*09e4*/ 	.word	0x00002b40


	//   ....[1]....
        /*09e8*/ 	.word	0x00003050


	//   ....[2]....
        /*09ec*/ 	.word	0x000030b0


	//   ....[3]....
        /*09f0*/ 	.word	0x00003f50


	//   ....[4]....
        /*09f4*/ 	.word	0x000050c0


	//   ....[5]....
        /*09f8*/ 	.word	0x00005100


	//   ....[6]....
        /*09fc*/ 	.word	0x00009830


	//----- nvinfo : EIATTR_MAX_THREADS
	.align		4
.L_50:
        /*0a00*/ 	.byte	0x04, 0x05
        /*0a02*/ 	.short	(.L_52 - .L_51)
.L_51:
        /*0a04*/ 	.word	0x00000100
        /*0a08*/ 	.word	0x00000001
        /*0a0c*/ 	.word	0x00000001


	//----- nvinfo : EIATTR_CRS_STACK_SIZE
	.align		4
.L_52:
        /*0a10*/ 	.byte	0x04, 0x1e
        /*0a12*/ 	.short	(.L_54 - .L_53)
.L_53:
        /*0a14*/ 	.word	0x00000000


	//----- nvinfo : EIATTR_CBANK_PARAM_SIZE
	.align		4
.L_54:
        /*0a18*/ 	.byte	0x03, 0x19
        /*0a1a*/ 	.short	0x0800


	//----- nvinfo : EIATTR_PARAM_CBANK
	.align		4
        /*0a1c*/ 	.byte	0x04, 0x0a
        /*0a1e*/ 	.short	(.L_56 - .L_55)
	.align		4
.L_55:
        /*0a20*/ 	.word	index@(.nv.constant0._ZN7cutlass13device_kernelINS_4gemm6kernel13GemmUniversalIN4cute5tupleIJiiiiEEENS1_10collective13CollectiveMmaINS1_35MainloopSm100TmaUmmaWarpSpecializedILi5ELi2ELi4ENS5_IJNS4_1CILi2EEESB_NSA_ILi1EEEEEEEENS5_IJNSA_ILi64EEENSA_ILi256EEESF_EEENS_12float_e5m2_tENS5_IJlSC_lEEESI_SJ_NS4_8TiledMMAINS4_8MMA_AtomIJNS4_10MMA_TraitsINS4_19SM100_MMA_F8F6F4_SSEJSI_SI_fSF_SG_NS4_17integral_constantINS4_4UMMA5MajorELSQ_0EEESR_NSO_INSP_7ScaleInELSS_0EEEST_EEEEEENS4_6LayoutINS5_IJSC_SC_SC_EEENS5_IJNSA_ILi0EEESY_SY_EEEEENS5_IJNS4_10UnderscoreES11_S11_EEEEENS4_23SM90_TMA_LOAD_MULTICASTENS4_14ComposedLayoutINS4_7SwizzleILi2ELi4ELi3EEENS4_18smem_ptr_flag_bitsILi8EEENSW_INS5_IJNSA_ILi8EEESF_EEENS5_IJSF_SC_EEEEEEEvNS4_8identityES14_S1E_vS1F_EENS_8epilogue10collective18CollectiveEpilogueINS1H_23Sm100TmaWarpSpecializedILi4ELi2ELi32ELb0ELb0EEEJSH_NS5_IJNSW_ISF_SC_EES1M_EEESI_SJ_SI_SJ_NS1H_6fusion15FusionCallbacksIS1L_NS1O_17LinearCombinationISI_fSI_fLNS_15FloatRoundStyleE2EEESH_S1N_JEEENS4_5SM1004TMEM4LOAD26SM100_TMEM_LOAD_16dp32b32xENS4_13SM90_TMA_LOADES1E_NS4_39AutoVectorizingCopyWithAssumedAlignmentILi128EEENS4_14SM90_TMA_STOREES1E_S20_S20_EEEvvEEEEvNT_6ParamsE)
        /*0a24*/ 	.short	0x0380
        /*0a26*/ 	.short	0x0800


	//----- nvinfo : EIATTR_SW_WAR
	.align		4
.L_56:
        /*0a28*/ 	.byte	0x04, 0x36
        /*0a2a*/ 	.short	(.L_58 - .L_57)
.L_57:
        /*0a2c*/ 	.word	0x00000008
.L_58:


//--------------------- .nv.callgraph             --------------------------
	.section	.nv.callgraph,"",@"SHT_CUDA_CALLGRAPH"
	.align	4
	.sectionentsize	8
	.align		4
        /*0000*/ 	.word	0x00000000
	.align		4
        /*0004*/ 	.word	0xffffffff
	.align		4
        /*0008*/ 	.word	index@(_ZN7cutlass13device_kernelINS_4gemm6kernel13GemmUniversalIN4cute5tupleIJiiiiEEENS1_10collective13CollectiveMmaINS1_35MainloopSm100TmaUmmaWarpSpecializedILi5ELi2ELi4ENS5_IJNS4_1CILi2EEESB_NSA_ILi1EEEEEEEENS5_IJNSA_ILi64EEENSA_ILi256EEESF_EEENS_12float_e5m2_tENS5_IJlSC_lEEESI_SJ_NS4_8TiledMMAINS4_8MMA_AtomIJNS4_10MMA_TraitsINS4_19SM100_MMA_F8F6F4_SSEJSI_SI_fSF_SG_NS4_17integral_constantINS4_4UMMA5MajorELSQ_0EEESR_NSO_INSP_7ScaleInELSS_0EEEST_EEEEEENS4_6LayoutINS5_IJSC_SC_SC_EEENS5_IJNSA_ILi0EEESY_SY_EEEEENS5_IJNS4_10UnderscoreES11_S11_EEEEENS4_23SM90_TMA_LOAD_MULTICASTENS4_14ComposedLayoutINS4_7SwizzleILi2ELi4ELi3EEENS4_18smem_ptr_flag_bitsILi8EEENSW_INS5_IJNSA_ILi8EEESF_EEENS5_IJSF_SC_EEEEEEEvNS4_8identityES14_S1E_vS1F_EENS_8epilogue10collective18CollectiveEpilogueINS1H_23Sm100TmaWarpSpecializedILi4ELi2ELi32ELb0ELb0EEEJSH_NS5_IJNSW_ISF_SC_EES1M_EEESI_SJ_SI_SJ_NS1H_6fusion15FusionCallbacksIS1L_NS1O_17LinearCombinationISI_fSI_fLNS_15FloatRoundStyleE2EEESH_S1N_JEEENS4_5SM1004TMEM4LOAD26SM100_TMEM_LOAD_16dp32b32xENS4_13SM90_TMA_LOADES1E_NS4_39AutoVectorizingCopyWithAssumedAlignmentILi128EEENS4_14SM90_TMA_STOREES1E_S20_S20_EEEvvEEEEvNT_6ParamsE)
	.align		4
        /*000c*/ 	.word	index@(__assertfail)
	.align		4
        /*0010*/ 	.word	0x00000000
	.align		4
        /*0014*/ 	.word	0xfffffffe
	.align		4
        /*0018*/ 	.word	0x00000000
	.align		4
        /*001c*/ 	.word	0xfffffffd
	.align		4
        /*0020*/ 	.word	0x00000000
	.align		4
        /*0024*/ 	.word	0xfffffffc


//--------------------- .nv.constant4             --------------------------
	.section	.nv.constant4,"a",@progbits
	.align	8
	.align		8
.nv.constant4:
        /*0000*/ 	.dword	__assertfail
	.align		8
        /*0008*/ 	.dword	__unnamed_1
	.align		8
        /*0010*/ 	.dword	__unnamed_2
	.align		8
        /*0018*/ 	.dword	__unnamed_3
	.align		8
        /*0020*/ 	.dword	_ZN39_INTERNAL_8bbe7f2d_4_k_cu_dc826d2c_94184cuda3std3__45__cpo5beginE
	.align		8
        /*0028*/ 	.dword	_ZN39_INTERNAL_8bbe7f2d_4_k_cu_dc826d2c_94184cuda3std3__45__cpo3endE
	.align		8
        /*0030*/ 	.dword	_ZN39_INTERNAL_8bbe7f2d_4_k_cu_dc826d2c_94184cuda3std3__45__cpo6cbeginE
	.align		8
        /*0038*/ 	.dword	_ZN39_INTERNAL_8bbe7f2d_4_k_cu_dc826d2c_94184cuda3std3__45__cpo4cendE
	.align		8
        /*0040*/ 	.dword	_ZN39_INTERNAL_8bbe7f2d_4_k_cu_dc826d2c_94184cuda3std3__441_GLOBAL__N__8bbe7f2d_4_k_cu_dc826d2c_94186ignoreE
	.align		8
        /*0048*/ 	.dword	_ZN39_INTERNAL_8bbe7f2d_4_k_cu_dc826d2c_94184cuda3std3__419piecewise_constructE
	.align		8
        /*0050*/ 	.dword	_ZN39_INTERNAL_8bbe7f2d_4_k_cu_dc826d2c_94184cuda3std3__48in_placeE
	.align		8
        /*0058*/ 	.dword	_ZN39_INTERNAL_8bbe7f2d_4_k_cu_dc826d2c_94184cuda3std6ranges3__45__cpo4swapE
	.align		8
        /*0060*/ 	.dword	_ZN39_INTERNAL_8bbe7f2d_4_k_cu_dc826d2c_94184cuda3std6ranges3__45__cpo9iter_moveE
	.align		8
        /*0068*/ 	.dword	_ZN39_INTERNAL_8bbe7f2d_4_k_cu_dc826d2c_94184cute7productE
	.align		8
        /*0070*/ 	.dword	_ZN39_INTERNAL_8bbe7f2d_4_k_cu_dc826d2c_94184cute1_E
	.align		8
        /*0078*/ 	.dword	$str$25
	.align		8
        /*0080*/ 	.dword	$str$26
	.align		8
        /*0088*/ 	.dword	$str$27
	.align		8
        /*0090*/ 	.dword	$str$28


//--------------------- .text._ZN7cutlass13device_kernelINS_4gemm6kernel13GemmUniversalIN4cute5tupleIJiiiiEEENS1_10collective13CollectiveMmaINS1_35MainloopSm100TmaUmmaWarpSpecializedILi5ELi2ELi4ENS5_IJNS4_1CILi2EEESB_NSA_ILi1EEEEEEEENS5_IJNSA_ILi64EEENSA_ILi256EEESF_EEENS_12float_e5m2_tENS5_IJlSC_lEEESI_SJ_NS4_8TiledMMAINS4_8MMA_AtomIJNS4_10MMA_TraitsINS4_19SM100_MMA_F8F6F4_SSEJSI_SI_fSF_SG_NS4_17integral_constantINS4_4UMMA5MajorELSQ_0EEESR_NSO_INSP_7ScaleInELSS_0EEEST_EEEEEENS4_6LayoutINS5_IJSC_SC_SC_EEENS5_IJNSA_ILi0EEESY_SY_EEEEENS5_IJNS4_10UnderscoreES11_S11_EEEEENS4_23SM90_TMA_LOAD_MULTICASTENS4_14ComposedLayoutINS4_7SwizzleILi2ELi4ELi3EEENS4_18smem_ptr_flag_bitsILi8EEENSW_INS5_IJNSA_ILi8EEESF_EEENS5_IJSF_SC_EEEEEEEvNS4_8identityES14_S1E_vS1F_EENS_8epilogue10collective18CollectiveEpilogueINS1H_23Sm100TmaWarpSpecializedILi4ELi2ELi32ELb0ELb0EEEJSH_NS5_IJNSW_ISF_SC_EES1M_EEESI_SJ_SI_SJ_NS1H_6fusion15FusionCallbacksIS1L_NS1O_17LinearCombinationISI_fSI_fLNS_15FloatRoundStyleE2EEESH_S1N_JEEENS4_5SM1004TMEM4LOAD26SM100_TMEM_LOAD_16dp32b32xENS4_13SM90_TMA_LOADES1E_NS4_39AutoVectorizingCopyWithAssumedAlignmentILi128EEENS4_14SM90_TMA_STOREES1E_S20_S20_EEEvvEEEEvNT_6ParamsE --------------------------
	.section	.text._ZN7cutlass13device_kernelINS_4gemm6kernel13GemmUniversalIN4cute5tupleIJiiiiEEENS1_10collective13CollectiveMmaINS1_35MainloopSm100TmaUmmaWarpSpecializedILi5ELi2ELi4ENS5_IJNS4_1CILi2EEESB_NSA_ILi1EEEEEEEENS5_IJNSA_ILi64EEENSA_ILi256EEESF_EEENS_12float_e5m2_tENS5_IJlSC_lEEESI_SJ_NS4_8TiledMMAINS4_8MMA_AtomIJNS4_10MMA_TraitsINS4_19SM100_MMA_F8F6F4_SSEJSI_SI_fSF_SG_NS4_17integral_constantINS4_4UMMA5MajorELSQ_0EEESR_NSO_INSP_7ScaleInELSS_0EEEST_EEEEEENS4_6LayoutINS5_IJSC_SC_SC_EEENS5_IJNSA_ILi0EEESY_SY_EEEEENS5_IJNS4_10UnderscoreES11_S11_EEEEENS4_23SM90_TMA_LOAD_MULTICASTENS4_14ComposedLayoutINS4_7SwizzleILi2ELi4ELi3EEENS4_18smem_ptr_flag_bitsILi8EEENSW_INS5_IJNSA_ILi8EEESF_EEENS5_IJSF_SC_EEEEEEEvNS4_8identityES14_S1E_vS1F_EENS_8epilogue10collective18CollectiveEpilogueINS1H_23Sm100TmaWarpSpecializedILi4ELi2ELi32ELb0ELb0EEEJSH_NS5_IJNSW_ISF_SC_EES1M_EEESI_SJ_SI_SJ_NS1H_6fusion15FusionCallbacksIS1L_NS1O_17LinearCombinationISI_fSI_fLNS_15FloatRoundStyleE2EEESH_S1N_JEEENS4_5SM1004TMEM4LOAD26SM100_TMEM_LOAD_16dp32b32xENS4_13SM90_TMA_LOADES1E_NS4_39AutoVectorizingCopyWithAssumedAlignmentILi128EEENS4_14SM90_TMA_STOREES1E_S20_S20_EEEvvEEEEvNT_6ParamsE,"ax",@progbits
	.align	128
.text._ZN7cutlass13device_kernelINS_4gemm6kernel13GemmUniversalIN4cute5tupleIJiiiiEEENS1_10collective13CollectiveMmaINS1_35MainloopSm100TmaUmmaWarpSpecializedILi5ELi2ELi4ENS5_IJNS4_1CILi2EEESB_NSA_ILi1EEEEEEEENS5_IJNSA_ILi64EEENSA_ILi256EEESF_EEENS_12float_e5m2_tENS5_IJlSC_lEEESI_SJ_NS4_8TiledMMAINS4_8MMA_AtomIJNS4_10MMA_TraitsINS4_19SM100_MMA_F8F6F4_SSEJSI_SI_fSF_SG_NS4_17integral_constantINS4_4UMMA5MajorELSQ_0EEESR_NSO_INSP_7ScaleInELSS_0EEEST_EEEEEENS4_6LayoutINS5_IJSC_SC_SC_EEENS5_IJNSA_ILi0EEESY_SY_EEEEENS5_IJNS4_10UnderscoreES11_S11_EEEEENS4_23SM90_TMA_LOAD_MULTICASTENS4_14ComposedLayoutINS4_7SwizzleILi2ELi4ELi3EEENS4_18smem_ptr_flag_bitsILi8EEENSW_INS5_IJNSA_ILi8EEESF_EEENS5_IJSF_SC_EEEEEEEvNS4_8identityES14_S1E_vS1F_EENS_8epilogue10collective18CollectiveEpilogueINS1H_23Sm100TmaWarpSpecializedILi4ELi2ELi32ELb0ELb0EEEJSH_NS5_IJNSW_ISF_SC_EES1M_EEESI_SJ_SI_SJ_NS1H_6fusion15FusionCallbacksIS1L_NS1O_17LinearCombinationISI_fSI_fLNS_15FloatRoundStyleE2EEESH_S1N_JEEENS4_5SM1004TMEM4LOAD26SM100_TMEM_LOAD_16dp32b32xENS4_13SM90_TMA_LOADES1E_NS4_39AutoVectorizingCopyWithAssumedAlignmentILi128EEENS4_14SM90_TMA_STOREES1E_S20_S20_EEEvvEEEEvNT_6ParamsE:
        .type           _ZN7cutlass13device_kernelINS_4gemm6kernel13GemmUniversalIN4cute5tupleIJiiiiEEENS1_10collective13CollectiveMmaINS1_35MainloopSm100TmaUmmaWarpSpecializedILi5ELi2ELi4ENS5_IJNS4_1CILi2EEESB_NSA_ILi1EEEEEEEENS5_IJNSA_ILi64EEENSA_ILi256EEESF_EEENS_12float_e5m2_tENS5_IJlSC_lEEESI_SJ_NS4_8TiledMMAINS4_8MMA_AtomIJNS4_10MMA_TraitsINS4_19SM100_MMA_F8F6F4_SSEJSI_SI_fSF_SG_NS4_17integral_constantINS4_4UMMA5MajorELSQ_0EEESR_NSO_INSP_7ScaleInELSS_0EEEST_EEEEEENS4_6LayoutINS5_IJSC_SC_SC_EEENS5_IJNSA_ILi0EEESY_SY_EEEEENS5_IJNS4_10UnderscoreES11_S11_EEEEENS4_23SM90_TMA_LOAD_MULTICASTENS4_14ComposedLayoutINS4_7SwizzleILi2ELi4ELi3EEENS4_18smem_ptr_flag_bitsILi8EEENSW_INS5_IJNSA_ILi8EEESF_EEENS5_IJSF_SC_EEEEEEEvNS4_8identityES14_S1E_vS1F_EENS_8epilogue10collective18CollectiveEpilogueINS1H_23Sm100TmaWarpSpecializedILi4ELi2ELi32ELb0ELb0EEEJSH_NS5_IJNSW_ISF_SC_EES1M_EEESI_SJ_SI_SJ_NS1H_6fusion15FusionCallbacksIS1L_NS1O_17LinearCombinationISI_fSI_fLNS_15FloatRoundStyleE2EEESH_S1N_JEEENS4_5SM1004TMEM4LOAD26SM100_TMEM_LOAD_16dp32b32xENS4_13SM90_TMA_LOADES1E_NS4_39AutoVectorizingCopyWithAssumedAlignmentILi128EEENS4_14SM90_TMA_STOREES1E_S20_S20_EEEvvEEEEvNT_6ParamsE,@function
        .size           _ZN7cutlass13device_kernelINS_4gemm6kernel13GemmUniversalIN4cute5tupleIJiiiiEEENS1_10collective13CollectiveMmaINS1_35MainloopSm100TmaUmmaWarpSpecializedILi5ELi2ELi4ENS5_IJNS4_1CILi2EEESB_NSA_ILi1EEEEEEEENS5_IJNSA_ILi64EEENSA_ILi256EEESF_EEENS_12float_e5m2_tENS5_IJlSC_lEEESI_SJ_NS4_8TiledMMAINS4_8MMA_AtomIJNS4_10MMA_TraitsINS4_19SM100_MMA_F8F6F4_SSEJSI_SI_fSF_SG_NS4_17integral_constantINS4_4UMMA5MajorELSQ_0EEESR_NSO_INSP_7ScaleInELSS_0EEEST_EEEEEENS4_6LayoutINS5_IJSC_SC_SC_EEENS5_IJNSA_ILi0EEESY_SY_EEEEENS5_IJNS4_10UnderscoreES11_S11_EEEEENS4_23SM90_TMA_LOAD_MULTICASTENS4_14ComposedLayoutINS4_7SwizzleILi2ELi4ELi3EEENS4_18smem_ptr_flag_bitsILi8EEENSW_INS5_IJNSA_ILi8EEESF_EEENS5_IJSF_SC_EEEEEEEvNS4_8identityES14_S1E_vS1F_EENS_8epilogue10collective18CollectiveEpilogueINS1H_23Sm100TmaWarpSpecializedILi4ELi2ELi32ELb0ELb0EEEJSH_NS5_IJNSW_ISF_SC_EES1M_EEESI_SJ_SI_SJ_NS1H_6fusion15FusionCallbacksIS1L_NS1O_17LinearCombinationISI_fSI_fLNS_15FloatRoundStyleE2EEESH_S1N_JEEENS4_5SM1004TMEM4LOAD26SM100_TMEM_LOAD_16dp32b32xENS4_13SM90_TMA_LOADES1E_NS4_39AutoVectorizingCopyWithAssumedAlignmentILi128EEENS4_14SM90_TMA_STOREES1E_S20_S20_EEEvvEEEEvNT_6ParamsE,(.L_x_180 - _ZN7cutlass13device_kernelINS_4gemm6kernel13GemmUniversalIN4cute5tupleIJiiiiEEENS1_10collective13CollectiveMmaINS1_35MainloopSm100TmaUmmaWarpSpecializedILi5ELi2ELi4ENS5_IJNS4_1CILi2EEESB_NSA_ILi1EEEEEEEENS5_IJNSA_ILi64EEENSA_ILi256EEESF_EEENS_12float_e5m2_tENS5_IJlSC_lEEESI_SJ_NS4_8TiledMMAINS4_8MMA_AtomIJNS4_10MMA_TraitsINS4_19SM100_MMA_F8F6F4_SSEJSI_SI_fSF_SG_NS4_17integral_constantINS4_4UMMA5MajorELSQ_0EEESR_NSO_INSP_7ScaleInELSS_0EEEST_EEEEEENS4_6LayoutINS5_IJSC_SC_SC_EEENS5_IJNSA_ILi0EEESY_SY_EEEEENS5_IJNS4_10UnderscoreES11_S11_EEEEENS4_23SM90_TMA_LOAD_MULTICASTENS4_14ComposedLayoutINS4_7SwizzleILi2ELi4ELi3EEENS4_18smem_ptr_flag_bitsILi8EEENSW_INS5_IJNSA_ILi8EEESF_EEENS5_IJSF_SC_EEEEEEEvNS4_8identityES14_S1E_vS1F_EENS_8epilogue10collective18CollectiveEpilogueINS1H_23Sm100TmaWarpSpecializedILi4ELi2ELi32ELb0ELb0EEEJSH_NS5_IJNSW_ISF_SC_EES1M_EEESI_SJ_SI_SJ_NS1H_6fusion15FusionCallbacksIS1L_NS1O_17LinearCombinationISI_fSI_fLNS_15FloatRoundStyleE2EEESH_S1N_JEEENS4_5SM1004TMEM4LOAD26SM100_TMEM_LOAD_16dp32b32xENS4_13SM90_TMA_LOADES1E_NS4_39AutoVectorizingCopyWithAssumedAlignmentILi128EEENS4_14SM90_TMA_STOREES1E_S20_S20_EEEvvEEEEvNT_6ParamsE)
        .other          _ZN7cutlass13device_kernelINS_4gemm6kernel13GemmUniversalIN4cute5tupleIJiiiiEEENS1_10collective13CollectiveMmaINS1_35MainloopSm100TmaUmmaWarpSpecializedILi5ELi2ELi4ENS5_IJNS4_1CILi2EEESB_NSA_ILi1EEEEEEEENS5_IJNSA_ILi64EEENSA_ILi256EEESF_EEENS_12float_e5m2_tENS5_IJlSC_lEEESI_SJ_NS4_8TiledMMAINS4_8MMA_AtomIJNS4_10MMA_TraitsINS4_19SM100_MMA_F8F6F4_SSEJSI_SI_fSF_SG_NS4_17integral_constantINS4_4UMMA5MajorELSQ_0EEESR_NSO_INSP_7ScaleInELSS_0EEEST_EEEEEENS4_6LayoutINS5_IJSC_SC_SC_EEENS5_IJNSA_ILi0EEESY_SY_EEEEENS5_IJNS4_10UnderscoreES11_S11_EEEEENS4_23SM90_TMA_LOAD_MULTICASTENS4_14ComposedLayoutINS4_7SwizzleILi2ELi4ELi3EEENS4_18smem_ptr_flag_bitsILi8EEENSW_INS5_IJNSA_ILi8EEESF_EEENS5_IJSF_SC_EEEEEEEvNS4_8identityES14_S1E_vS1F_EENS_8epilogue10collective18CollectiveEpilogueINS1H_23Sm100TmaWarpSpecializedILi4ELi2ELi32ELb0ELb0EEEJSH_NS5_IJNSW_ISF_SC_EES1M_EEESI_SJ_SI_SJ_NS1H_6fusion15FusionCallbacksIS1L_NS1O_17LinearCombinationISI_fSI_fLNS_15FloatRoundStyleE2EEESH_S1N_JEEENS4_5SM1004TMEM4LOAD26SM100_TMEM_LOAD_16dp32b32xENS4_13SM90_TMA_LOADES1E_NS4_39AutoVectorizingCopyWithAssumedAlignmentILi128EEENS4_14SM90_TMA_STOREES1E_S20_S20_EEEvvEEEEvNT_6ParamsE,@"STO_CUDA_ENTRY STV_DEFAULT"
_ZN7cutlass13device_kernelINS_4gemm6kernel13GemmUniversalIN4cute5tupleIJiiiiEEENS1_10collective13CollectiveMmaINS1_35MainloopSm100TmaUmmaWarpSpecializedILi5ELi2ELi4ENS5_IJNS4_1CILi2EEESB_NSA_ILi1EEEEEEEENS5_IJNSA_ILi64EEENSA_ILi256EEESF_EEENS_12float_e5m2_tENS5_IJlSC_lEEESI_SJ_NS4_8TiledMMAINS4_8MMA_AtomIJNS4_10MMA_TraitsINS4_19SM100_MMA_F8F6F4_SSEJSI_SI_fSF_SG_NS4_17integral_constantINS4_4UMMA5MajorELSQ_0EEESR_NSO_INSP_7ScaleInELSS_0EEEST_EEEEEENS4_6LayoutINS5_IJSC_SC_SC_EEENS5_IJNSA_ILi0EEESY_SY_EEEEENS5_IJNS4_10UnderscoreES11_S11_EEEEENS4_23SM90_TMA_LOAD_MULTICASTENS4_14ComposedLayoutINS4_7SwizzleILi2ELi4ELi3EEENS4_18smem_ptr_flag_bitsILi8EEENSW_INS5_IJNSA_ILi8EEESF_EEENS5_IJSF_SC_EEEEEEEvNS4_8identityES14_S1E_vS1F_EENS_8epilogue10collective18CollectiveEpilogueINS1H_23Sm100TmaWarpSpecializedILi4ELi2ELi32ELb0ELb0EEEJSH_NS5_IJNSW_ISF_SC_EES1M_EEESI_SJ_SI_SJ_NS1H_6fusion15FusionCallbacksIS1L_NS1O_17LinearCombinationISI_fSI_fLNS_15FloatRoundStyleE2EEESH_S1N_JEEENS4_5SM1004TMEM4LOAD26SM100_TMEM_LOAD_16dp32b32xENS4_13SM90_TMA_LOADES1E_NS4_39AutoVectorizingCopyWithAssumedAlignmentILi128EEENS4_14SM90_TMA_STOREES1E_S20_S20_EEEvvEEEEvNT_6ParamsE:
[----:B------:R-:W1:Y:S01]  /*0000*/  LDC R1, c[0x0][0x37c] ;  /* 0x0000df00ff017b82 */ /* 0x000e620000000800 */
[----:B------:R-:W2:Y:S01]  /*0010*/  S2R R95, SR_TID.X ;  /* 0x00000000005f7919 */ /* 0x000ea20000002100 */
[----:B------:R-:W3:Y:S01]  /*0020*/  LDCU.64 UR8, c[0x0][0x890] ;  /* 0x00011200ff0877ac */ /* 0x000ee20008000a00 */
[----:B------:R-:W-:Y:S02]  /*0030*/  PRMT R85, RZ, 0x7610, R85 ;  /* 0x00007610ff557816 */ /* 0x000fe40000000055 */
[----:B------:R-:W-:Y:S01]  /*0040*/  ELECT P3, URZ, PT ;  /* 0x0000000000ff782f */ /* 0x000fe20003860000 */
[----:B---3--:R-:W-:-:S04]  /*0050*/  UISETP.NE.U32.AND UP0, UPT, UR8, URZ, UPT ;  /* 0x000000ff0800728c */ /* 0x008fc8000bf05070 */
[----:B------:R-:W-:Y:S01]  /*0060*/  UISETP.NE.AND.EX UP0, UPT, UR9, URZ, UPT, UP0 ;  /* 0x000000ff0900728c */ /* 0x000fe2000bf05300 */
[----:B--2---:R-:W-:-:S05]  /*0070*/  SHF.R.U32.HI R86, RZ, 0x5, R95 ;  /* 0x00000005ff567819 */ /* 0x004fca000001165f */
[----:B------:R-:W2:Y:S02]  /*0080*/  SHFL.IDX PT, R0, R86, RZ, 0x1f ;  /* 0x00001fff56007589 */ /* 0x000ea400000e0000 */
[----:B--2---:R-:W-:Y:S01]  /*0090*/  R2UR UR17, R0 ;  /* 0x00000000001172ca */ /* 0x004fe200000e0000 */
[----:B-1----:R-:W-:-:S14]  /*00a0*/  BRA.U UP0, `(.L_x_0) ;  /* 0x0000000100307547 */ /* 0x002fdc000b800000 */
[----:B------:R-:W1:Y:S02]  /*00b0*/  LDCU.64 UR4, c[0x0][0x888] ;  /* 0x00011100ff0477ac */ /* 0x000e640008000a00 */
[----:B-1----:R-:W-:-:S04]  /*00c0*/  UISETP.NE.U32.AND UP0, UPT, UR4, URZ, UPT ;  /* 0x000000ff0400728c */ /* 0x002fc8000bf05070 */
[----:B------:R-:W-:-:S09]  /*00d0*/  UISETP.NE.AND.EX UP0, UPT, UR5, URZ, UPT, UP0 ;  /* 0x000000ff0500728c */ /* 0x000fd2000bf05300 */
[----:B------:R-:W-:Y:S05]  /*00e0*/  BRA.U !UP0, `(.L_x_1) ;  /* 0x0000000108147547 */ /* 0x000fea000b800000 */
[----:B------:R-:W1:Y:S01]  /*00f0*/  LDC.64 R2, c[0x0][0x888] ;  /* 0x00022200ff027b82 */ /* 0x000e620000000a00 */
[----:B------:R-:W1:Y:S02]  /*0100*/  LDCU.64 UR4, c[0x0][0x358] ;  /* 0x00006b00ff0477ac */ /* 0x000e640008000a00 */
[----:B-1----:R1:W5:Y:S01]  /*0110*/  LDG.E R41, desc[UR4][R2.64] ;  /* 0x0000000402297981 */ /* 0x002362000c1e1900 */
[----:B------:R-:W-:Y:S01]  /*0120*/  HFMA2 R85, -RZ, RZ, 0, 5.9604644775390625e-08 ;  /* 0x00000001ff557431 */ /* 0x000fe200000001ff */
[----:B------:R-:W-:Y:S05]  /*0130*/  BRA `(.L_x_0) ;  /* 0x00000000000c7947 */ /* 0x000fea0003800000 */
.L_x_1:
[----:B------:R-:W1:Y:S01]  /*0140*/  LDCU UR4, c[0x0][0x880] ;  /* 0x00011000ff0477ac */ /* 0x000e620008000800 */
[----:B------:R-:W-:Y:S01]  /*0150*/  HFMA2 R85, -RZ, RZ, 0, 5.9604644775390625e-08 ;  /* 0x00000001ff557431 */ /* 0x000fe200000001ff */
[----:B-1----:R-:W-:-:S07]  /*0160*/  MOV R41, UR4 ;  /* 0x0000000400297c02 */ /* 0x002fce0008000f00 */
.L_x_0:
[----:B------:R-:W2:Y:S02]  /*0170*/  LDCU.64 UR4, c[0x0][0x8b0] ;  /* 0x00011600ff0477ac */ /* 0x000ea40008000a00 */
[----:B--2---:R-:W-:-:S04]  /*0180*/  UISETP.NE.U32.AND UP0, UPT, UR4, URZ, UPT ;  /* 0x000000ff0400728c */ /* 0x004fc8000bf05070 */
[----:B------:R-:W-:-:S09]  /*0190*/  UISETP.NE.AND.EX UP0, UPT, UR5, URZ, UPT, UP0 ;  /* 0x000000ff0500728c */ /* 0x000fd2000bf05300 */
[----:B------:R-:W-:Y:S05]  /*01a0*/  BRA.U UP0, `(.L_x_2) ;  /* 0x0000000100287547 */ /* 0x000fea000b800000 */
[----:B------:R-:W2:Y:S02]  /*01b0*/  LDCU.64 UR4, c[0x0][0x8a8] ;  /* 0x00011500ff0477ac */ /* 0x000ea40008000a00 */
[----:B--2---:R-:W-:-:S04]  /*01c0*/  UISETP.NE.U32.AND UP0, UPT, UR4, URZ, UPT ;  /* 0x000000ff0400728c */ /* 0x004fc8000bf05070 */
[----:B------:R-:W-:-:S09]  /*01d0*/  UISETP.NE.AND.EX UP0, UPT, UR5, URZ, UPT, UP0 ;  /* 0x000000ff0500728c */ /* 0x000fd2000bf05300 */
[----:B------:R-:W-:Y:S05]  /*01e0*/  BRA.U !UP0, `(.L_x_3) ;  /* 0x0000000108107547 */ /* 0x000fea000b800000 */
[----:B------:R-:W2:Y:S01]  /*01f0*/  LDC.64 R38, c[0x0][0x8a8] ;  /* 0x00022a00ff267b82 */ /* 0x000ea20000000a00 */
[----:B------:R-:W2:Y:S02]  /*0200*/  LDCU.64 UR4, c[0x0][0x358] ;  /* 0x00006b00ff0477ac */ /* 0x000ea40008000a00 */
[----:B--2---:R2:W5:Y:S01]  /*0210*/  LDG.E R38, desc[UR4][R38.64] ;  /* 0x0000000426267981 */ /* 0x004562000c1e1900 */
[----:B------:R-:W-:Y:S05]  /*0220*/  BRA `(.L_x_2) ;  /* 0x0000000000087947 */ /* 0x000fea0003800000 */
.L_x_3:
[----:B------:R-:W2:Y:S02]  /*0230*/  LDCU UR4, c[0x0][0x8a0] ;  /* 0x00011400ff0477ac */ /* 0x000ea40008000800 */
[----:B--2---:R-:W-:Y:S02]  /*0240*/  MOV R38, UR4 ;  /* 0x0000000400267c02 */ /* 0x004fe40008000f00 */
.L_x_2:
[----:B------:R-:W-:Y:S01]  /*0250*/  IMAD.U32 R0, RZ, RZ, UR17 ;  /* 0x00000011ff007e24 */ /* 0x000fe2000f8e00ff */
[----:B------:R-:W-:Y:S04]  /*0260*/  BSSY.RECONVERGENT B0, `(.L_x_4) ;  /* 0x000000c000007945 */ /* 0x000fe80003800200 */
[C---:B------:R-:W-:Y:S02]  /*0270*/  ISETP.NE.OR P1, PT, R0.reuse, 0x1, !P3 ;  /* 0x000000010000780c */ /* 0x040fe40005f25670 */
[----:B------:R-:W-:-:S11]  /*0280*/  ISETP.NE.OR P0, PT, R0, 0x3, !P3 ;  /* 0x000000030000780c */ /* 0x000fd60005f05670 */
[----:B------:R-:W-:Y:S05]  /*0290*/  @P1 BRA `(.L_x_5) ;  /* 0x0000000000201947 */ /* 0x000fea0003800000 */
[----:B------:R-:W3:Y:S02]  /*02a0*/  LDCU.64 UR4, c[0x0][0x348] ;  /* 0x00006900ff0477ac */ /* 0x000ee40008000a00 */
[----:B---3--:R-:W-:Y:S02]  /*02b0*/  UIADD3 UR6, UP1, UPT, UR4, 0x80, URZ ;  /* 0x0000008004067890 */ /* 0x008fe4000ff3e0ff */
[----:B------:R-:W-:Y:S02]  /*02c0*/  UIADD3 UR4, UP0, UPT, UR4, 0x180, URZ ;  /* 0x0000018004047890 */ /* 0x000fe4000ff1e0ff */
[----:B------:R-:W-:Y:S02]  /*02d0*/  UIADD3.X UR7, UPT, UPT, URZ, UR5, URZ, UP1, !UPT ;  /* 0x00000005ff077290 */ /* 0x000fe40008ffe4ff */
[----:B------:R-:W-:-:S07]  /*02e0*/  UIADD3.X UR5, UPT, UPT, URZ, UR5, URZ, UP0, !UPT ;  /* 0x00000005ff057290 */ /* 0x000fce00087fe4ff */
[----:B------:R3:W-:Y:S02]  /*02f0*/  UTMACCTL.PF [UR6] ;  /* 0x00000000060079b9 */ /* 0x0007e40008040000 */
[----:B------:R3:W-:Y:S02]  /*0300*/  UTMACCTL.PF [UR4] ;  /* 0x00000000040079b9 */ /* 0x0007e40008040000 */
[----:B---3--:R-:W-:Y:S01]  /*0310*/  NOP ;  /* 0x0000000000007918 */ /* 0x008fe20000000000 */
.L_x_5:
[----:B------:R-:W-:Y:S05]  /*0320*/  BSYNC.RECONVERGENT B0 ;  /* 0x0000000000007941 */ /* 0x000fea0003800200 */
.L_x_4:
[----:B------:R-:W-:Y:S04]  /*0330*/  BSSY.RECONVERGENT B0, `(.L_x_6) ;  /* 0x000000a000007945 */ /* 0x000fe80003800200 */
        /* <DEDUP_REMOVED lines=9> */
.L_x_7:
[----:B------:R-:W-:Y:S05]  /*03d0*/  BSYNC.RECONVERGENT B0 ;  /* 0x0000000000007941 */ /* 0x000fea0003800200 */
.L_x_6:
[----:B------:R-:W3:Y:S01]  /*03e0*/  LDCU.64 UR4, c[0x0][0x888] ;  /* 0x00011100ff0477ac */ /* 0x000ee20008000a00 */
[----:B------:R-:W-:Y:S02]  /*03f0*/  UISETP.EQ.U32.AND UP1, UPT, UR8, URZ, UPT ;  /* 0x000000ff0800728c */ /* 0x000fe4000bf22070 */
[----:B------:R-:W-:Y:S02]  /*0400*/  UPLOP3.LUT UP3, UPT, UPT, UPT, UPT, 0x80, 0x8 ;  /* 0x000000000008789c */ /* 0x000fe40003f6f070 */
[----:B---3--:R-:W-:-:S04]  /*0410*/  UISETP.NE.U32.AND UP0, UPT, UR4, URZ, UPT ;  /* 0x000000ff0400728c */ /* 0x008fc8000bf05070 */
[----:B------:R-:W-:-:S04]  /*0420*/  UISETP.NE.AND.EX UP0, UPT, UR5, URZ, UPT, UP0 ;  /* 0x000000ff0500728c */ /* 0x000fc8000bf05300 */
[----:B------:R-:W-:-:S04]  /*0430*/  UISETP.EQ.OR.EX UP2, UPT, UR9, URZ, !UP0, UP1 ;  /* 0x000000ff0900728c */ /* 0x000fc8000c742710 */
[----:B------:R-:W-:-:S06]  /*0440*/  UP2UR UR4, UPR, URZ, 0x4 ;  /* 0x00000004ff047883 */ /* 0x000fcc0008000000 */
[----:B------:R-:W-:Y:S01]  /*0450*/  MOV R88, UR4 ;  /* 0x0000000400587c02 */ /* 0x000fe20008000f00 */
[----:B------:R-:W-:Y:S06]  /*0460*/  BRA.U !UP2, `(.L_x_8) ;  /* 0x000000010a207547 */ /* 0x000fec000b800000 */
[----:B------:R-:W-:Y:S01]  /*0470*/  UISETP.NE.U32.AND UP1, UPT, UR8, URZ, UPT ;  /* 0x000000ff0800728c */ /* 0x000fe2000bf25070 */
[----:B-----5:R-:W-:Y:S01]  /*0480*/  FSETP.NEU.AND P0, PT, R41, RZ, PT ;  /* 0x000000ff2900720b */ /* 0x020fe20003f0d000 */
[----:B------:R-:W-:Y:S02]  /*0490*/  USEL UR4, URZ, 0xffffffff, UP0 ;  /* 0xffffffffff047887 */ /* 0x000fe40008000000 */
[----:B------:R-:W-:-:S10]  /*04a0*/  UISETP.NE.AND.EX UP1, UPT, UR9, URZ, UPT, UP1 ;  /* 0x000000ff0900728c */ /* 0x000fd4000bf25310 */
[----:B------:R-:W-:Y:S01]  /*04b0*/  VOTEU.ANY UP0, P0 ;  /* 0x0000000000ff7886 */ /* 0x000fe20000000100 */
[----:B------:R-:W-:-:S04]  /*04c0*/  @!UP1 USEL UR4, URZ, 0xffffffff, UP0 ;  /* 0xffffffffff049887 */ /* 0x000fc80008000000 */
[----:B------:R-:W-:-:S04]  /*04d0*/  ULOP3.LUT UR4, UR4, 0x1, URZ, 0xc0, !UPT ;  /* 0x0000000104047892 */ /* 0x000fc8000f8ec0ff */
[----:B------:R-:W-:-:S11]  /*04e0*/  UISETP.NE.U32.AND UP3, UPT, UR4, 0x1, UPT ;  /* 0x000000010400788c */ /* 0x000fd6000bf65070 */
.L_x_8:
[----:B-1----:R-:W1:Y:S01]  /*04f0*/  SHFL.IDX PT, R2, R86, RZ, 0x1f ;  /* 0x00001fff56027589 */ /* 0x002e6200000e0000 */
[----:B------:R-:W-:-:S04]  /*0500*/  UISETP.NE.AND UP0, UPT, UR17, 0x2, UPT ;  /* 0x000000021100788c */ /* 0x000fc8000bf05270 */
[----:B------:R-:W-:Y:S01]  /*0510*/  USEL UR48, URZ, 0x1, UP0 ;  /* 0x00000001ff307887 */ /* 0x000fe20008000000 */
[----:B-1----:R-:W-:-:S13]  /*0520*/  ISETP.NE.AND P0, PT, R2, RZ, PT ;  /* 0x000000ff0200720c */ /* 0x002fda0003f05270 */
[----:B------:R-:W-:Y:S05]  /*0530*/  @P0 BRA `(.L_x_9) ;  /* 0x0000000000600947 */ /* 0x000fea0003800000 */
[----:B------:R-:W1:Y:S01]  /*0540*/  S2UR UR4, SR_CgaCtaId ;  /* 0x00000000000479c3 */ /* 0x000e620000008800 */
[----:B------:R-:W-:Y:S01]  /*0550*/  UMOV UR5, 0x400 ;  /* 0x0000040000057882 */ /* 0x000fe20000000000 */
[----:B------:R-:W-:Y:S01]  /*0560*/  UMOV UR8, 0x1 ;  /* 0x0000000100087882 */ /* 0x000fe20000000000 */
[----:B------:R-:W-:Y:S01]  /*0570*/  UMOV UR6, 0x3 ;  /* 0x0000000300067882 */ /* 0x000fe20000000000 */
[----:B------:R-:W-:-:S04]  /*0580*/  UIADD3 UR8, UPT, UPT, -UR8, 0x100000, URZ ;  /* 0x0010000008087890 */ /* 0x000fc8000fffe1ff */
[----:B------:R-:W-:Y:S02]  /*0590*/  USHF.L.U32 UR9, UR8, 0xb, URZ ;  /* 0x0000000b08097899 */ /* 0x000fe400080006ff */
[----:B------:R-:W-:Y:S02]  /*05a0*/  USHF.L.U32 UR8, UR8, 0x1, URZ ;  /* 0x0000000108087899 */ /* 0x000fe400080006ff */
[----:B------:R-:W-:-:S04]  /*05b0*/  UIADD3 UR6, UPT, UPT, -UR6, 0x100000, URZ ;  /* 0x0010000006067890 */ /* 0x000fc8000fffe1ff */
[----:B------:R-:W-:Y:S02]  /*05c0*/  USHF.L.U32 UR7, UR6, 0xb, URZ ;  /* 0x0000000b06077899 */ /* 0x000fe400080006ff */
[----:B------:R-:W-:Y:S01]  /*05d0*/  USHF.L.U32 UR6, UR6, 0x1, URZ ;  /* 0x0000000106067899 */ /* 0x000fe200080006ff */
[----:B------:R-:W-:Y:S01]  /*05e0*/  ELECT P0, URZ, PT ;  /* 0x0000000000ff782f */ /* 0x000fe20003800000 */
[----:B-1----:R-:W-:Y:S01]  /*05f0*/  ULEA UR4, UR4, UR5, 0x18 ;  /* 0x0000000504047291 */ /* 0x002fe2000f8ec0ff */
[----:B------:R-:W1:Y:S11]  /*0600*/  FENCE.VIEW.ASYNC.S ;  /* 0x00000000000073c6 */ /* 0x000e760000000000 */
[----:B-1----:R1:W3:Y:S01]  /*0610*/  SYNCS.EXCH.64 URZ, [UR4], UR8 ;  /* 0x0000000804ff75b2 */ /* 0x0022e20008000100 */
[----:B------:R1:W4:Y:S01]  /*0620*/  SYNCS.EXCH.64 URZ, [UR4+0x28], UR6 ;  /* 0x0000280604ff75b2 */ /* 0x0003220008000100 */
[----:B------:R1:W1:Y:S01]  /*0630*/  SYNCS.EXCH.64 URZ, [UR4+0x8], UR8 ;  /* 0x0000080804ff75b2 */ /* 0x0002620008000100 */
[----:B------:R1:W1:Y:S01]  /*0640*/  SYNCS.EXCH.64 URZ, [UR4+0x30], UR6 ;  /* 0x0000300604ff75b2 */ /* 0x0002620008000100 */
[----:B------:R1:W1:Y:S01]  /*0650*/  SYNCS.EXCH.64 URZ, [UR4+0x10], UR8 ;  /* 0x0000100804ff75b2 */ /* 0x0002620008000100 */
[----:B------:R1:W1:Y:S01]  /*0660*/  SYNCS.EXCH.64 URZ, [UR4+0x38], UR6 ;  /* 0x0000380604ff75b2 */ /* 0x0002620008000100 */
[----:B------:R1:W1:Y:S01]  /*0670*/  SYNCS.EXCH.64 URZ, [UR4+0x18], UR8 ;  /* 0x0000180804ff75b2 */ /* 0x0002620008000100 */
[----:B------:R1:W1:Y:S01]  /*0680*/  SYNCS.EXCH.64 URZ, [UR4+0x40], UR6 ;  /* 0x0000400604ff75b2 */ /* 0x0002620008000100 */
[----:B------:R1:W1:Y:S01]  /*0690*/  SYNCS.EXCH.64 URZ, [UR4+0x20], UR8 ;  /* 0x0000200804ff75b2 */ /* 0x0002620008000100 */
[----:B------:R1:W1:Y:S01]  /*06a0*/  SYNCS.EXCH.64 URZ, [UR4+0x48], UR6 ;  /* 0x0000480604ff75b2 */ /* 0x0002620008000100 */
[----:B------:R-:W-:Y:S01]  /*06b0*/  NOP ;  /* 0x0000000000007918 */ /* 0x000fe20000000000 */
.L_x_9:
[----:B------:R-:W2:Y:S01]  /*06c0*/  SHFL.IDX PT, R2, R86, RZ, 0x1f ;  /* 0x00001fff56027589 */ /* 0x000ea200000e0000 */
[----:B------:R-:W-:Y:S01]  /*06d0*/  NOP ;  /* 0x0000000000007918 */ /* 0x000fe20000000000 */
[----:B--2---:R-:W-:-:S13]  /*06e0*/  ISETP.NE.AND P0, PT, R2, 0x1, PT ;  /* 0x000000010200780c */ /* 0x004fda0003f05270 */
[----:B------:R-:W-:Y:S05]  /*06f0*/  @P0 BRA `(.L_x_10) ;  /* 0x0000000000580947 */ /* 0x000fea0003800000 */
[----:B-1----:R-:W1:Y:S01]  /*0700*/  S2UR UR4, SR_CgaCtaId ;  /* 0x00000000000479c3 */ /* 0x002e620000008800 */
        /* <DEDUP_REMOVED lines=12> */
[----:B-1----:R2:W1:Y:S01]  /*07d0*/  SYNCS.EXCH.64 URZ, [UR4+0x50], UR8 ;  /* 0x0000500804ff75b2 */ /* 0x0024620008000100 */
[----:B------:R2:W1:Y:S01]  /*07e0*/  SYNCS.EXCH.64 URZ, [UR4+0x70], UR6 ;  /* 0x0000700604ff75b2 */ /* 0x0004620008000100 */
[----:B------:R2:W1:Y:S01]  /*07f0*/  SYNCS.EXCH.64 URZ, [UR4+0x58], UR8 ;  /* 0x0000580804ff75b2 */ /* 0x0004620008000100 */
[----:B------:R2:W1:Y:S01]  /*0800*/  SYNCS.EXCH.64 URZ, [UR4+0x78], UR6 ;  /* 0x0000780604ff75b2 */ /* 0x0004620008000100 */
[----:B------:R2:W1:Y:S01]  /*0810*/  SYNCS.EXCH.64 URZ, [UR4+0x60], UR8 ;  /* 0x0000600804ff75b2 */ /* 0x0004620008000100 */
[----:B------:R2:W1:Y:S01]  /*0820*/  SYNCS.EXCH.64 URZ, [UR4+0x80], UR6 ;  /* 0x0000800604ff75b2 */ /* 0x0004620008000100 */
[----:B------:R2:W1:Y:S01]  /*0830*/  SYNCS.EXCH.64 URZ, [UR4+0x68], UR8 ;  /* 0x0000680804ff75b2 */ /* 0x0004620008000100 */
[----:B------:R2:W1:Y:S02]  /*0840*/  SYNCS.EXCH.64 URZ, [UR4+0x88], UR6 ;  /* 0x0000880604ff75b2 */ /* 0x0004640008000100 */
[----:B--2---:R-:W-:Y:S01]  /*0850*/  NOP ;  /* 0x0000000000007918 */ /* 0x004fe20000000000 */
.L_x_10:
[----:B------:R-:W2:Y:S01]  /*0860*/  SHFL.IDX PT, R2, R86, RZ, 0x1f ;  /* 0x00001fff56027589 */ /* 0x000ea200000e0000 */
[----:B------:R-:W-:Y:S01]  /*0870*/  NOP ;  /* 0x0000000000007918 */ /* 0x000fe20000000000 */
[----:B--2---:R-:W-:-:S13]  /*0880*/  ISETP.NE.AND P0, PT, R2, 0x3, PT ;  /* 0x000000030200780c */ /* 0x004fda0003f05270 */
[----:B------:R-:W-:Y:S05]  /*0890*/  @P0 BRA `(.L_x_11) ;  /* 0x0000000000300947 */ /* 0x000fea0003800000 */
[----:B-1----:R-:W1:Y:S01]  /*08a0*/  S2UR UR6, SR_CgaCtaId ;  /* 0x00000000000679c3 */ /* 0x002e620000008800 */
[----:B------:R-:W-:Y:S01]  /*08b0*/  UMOV UR4, 0x400 ;  /* 0x0000040000047882 */ /* 0x000fe20000000000 */
[----:B------:R-:W-:Y:S01]  /*08c0*/  UMOV UR5, 0x20 ;  /* 0x0000002000057882 */ /* 0x000fe20000000000 */
[----:B------:R-:W-:Y:S01]  /*08d0*/  ELECT P0, URZ, PT ;  /* 0x0000000000ff782f */ /* 0x000fe20003800000 */
[----:B-1----:R-:W-:Y:S02]  /*08e0*/  ULEA UR6, UR6, UR4, 0x18 ;  /* 0x0000000406067291 */ /* 0x002fe4000f8ec0ff */
[----:B------:R-:W-:-:S04]  /*08f0*/  UIADD3 UR4, UPT, UPT, -UR5, 0x100000, URZ ;  /* 0x0010000005047890 */ /* 0x000fc8000fffe1ff */
[----:B------:R-:W-:Y:S02]  /*0900*/  USHF.L.U32 UR5, UR4, 0xb, URZ ;  /* 0x0000000b04057899 */ /* 0x000fe400080006ff */
[----:B------:R-:W-:Y:S01]  /*0910*/  USHF.L.U32 UR4, UR4, 0x1, URZ ;  /* 0x0000000104047899 */ /* 0x000fe200080006ff */
[----:B------:R-:W1:Y:S11]  /*0920*/  FENCE.VIEW.ASYNC.S ;  /* 0x00000000000073c6 */ /* 0x000e760000000000 */
[----:B-1----:R2:W1:Y:S01]  /*0930*/  SYNCS.EXCH.64 URZ, [UR6+0x90], UR4 ;  /* 0x0000900406ff75b2 */ /* 0x0024620008000100 */
[----:B------:R2:W1:Y:S02]  /*0940*/  SYNCS.EXCH.64 URZ, [UR6+0x98], UR4 ;  /* 0x0000980406ff75b2 */ /* 0x0004640008000100 */
[----:B--2---:R-:W-:Y:S01]  /*0950*/  NOP ;  /* 0x0000000000007918 */ /* 0x004fe20000000000 */
.L_x_11:
[----:B------:R-:W2:Y:S01]  /*0960*/  SHFL.IDX PT, R2, R86, RZ, 0x1f ;  /* 0x00001fff56027589 */ /* 0x000ea200000e0000 */
[----:B------:R-:W-:Y:S01]  /*0970*/  NOP ;  /* 0x0000000000007918 */ /* 0x000fe20000000000 */
[----:B--2---:R-:W-:-:S13]  /*0980*/  ISETP.NE.AND P0, PT, R2, 0x4, PT ;  /* 0x000000040200780c */ /* 0x004fda0003f05270 */
[----:B------:R-:W-:Y:S05]  /*0990*/  @P0 BRA `(.L_x_12) ;  /* 0x00000000004c0947 */ /* 0x000fea0003800000 */
[----:B-1----:R-:W1:Y:S01]  /*09a0*/  S2UR UR6, SR_CgaCtaId ;  /* 0x00000000000679c3 */ /* 0x002e620000008800 */
[----:B------:R-:W-:Y:S01]  /*09b0*/  UMOV UR4, 0x3a0 ;  /* 0x000003a000047882 */ /* 0x000fe20000000000 */
[----:B------:R-:W-:Y:S01]  /*09c0*/  UMOV UR5, 0x400 ;  /* 0x0000040000057882 */ /* 0x000fe20000000000 */
[----:B------:R-:W-:Y:S01]  /*09d0*/  USEL UR4, UR4, 0x320, UP3 ;  /* 0x0000032004047887 */ /* 0x000fe20009800000 */
[----:B------:R-:W-:Y:S01]  /*09e0*/  UMOV UR8, 0x1 ;  /* 0x0000000100087882 */ /* 0x000fe20000000000 */
[----:B------:R-:W-:Y:S01]  /*09f0*/  ELECT P0, URZ, PT ;  /* 0x0000000000ff782f */ /* 0x000fe20003800000 */
[----:B------:R-:W-:-:S04]  /*0a00*/  UIADD3 UR8, UPT, UPT, -UR8, 0x100000, URZ ;  /* 0x0010000008087890 */ /* 0x000fc8000fffe1ff */
[----:B------:R-:W-:Y:S02]  /*0a10*/  USHF.L.U32 UR9, UR8, 0xb, URZ ;  /* 0x0000000b08097899 */ /* 0x000fe400080006ff */
[----:B------:R-:W-:Y:S02]  /*0a20*/  USHF.L.U32 UR8, UR8, 0x1, URZ ;  /* 0x0000000108087899 */ /* 0x000fe400080006ff */
[----:B-1----:R-:W-:Y:S02]  /*0a30*/  ULEA UR6, UR6, UR5, 0x18 ;  /* 0x0000000506067291 */ /* 0x002fe4000f8ec0ff */
[----:B------:R-:W-:-:S04]  /*0a40*/  UIADD3 UR4, UPT, UPT, -UR4, 0x100000, URZ ;  /* 0x0010000004047890 */ /* 0x000fc8000fffe1ff */
[----:B------:R-:W-:Y:S02]  /*0a50*/  USHF.L.U32 UR5, UR4, 0xb, URZ ;  /* 0x0000000b04057899 */ /* 0x000fe400080006ff */
[----:B------:R-:W-:Y:S01]  /*0a60*/  USHF.L.U32 UR4, UR4, 0x1, URZ ;  /* 0x0000000104047899 */ /* 0x000fe200080006ff */
[----:B------:R-:W1:Y:S03]  /*0a70*/  FENCE.VIEW.ASYNC.S ;  /* 0x00000000000073c6 */ /* 0x000e660000000000 */
[----:B-1----:R2:W1:Y:S08]  /*0a80*/  SYNCS.EXCH.64 URZ, [UR6+0xa0], UR8 ;  /* 0x0000a00806ff75b2 */ /* 0x0024700008000100 */
[----:B------:R2:W1:Y:S01]  /*0a90*/  SYNCS.EXCH.64 URZ, [UR6+0xb0], UR4 ;  /* 0x0000b00406ff75b2 */ /* 0x0004620008000100 */
[----:B------:R2:W1:Y:S01]  /*0aa0*/  SYNCS.EXCH.64 URZ, [UR6+0xa8], UR8 ;  /* 0x0000a80806ff75b2 */ /* 0x0004620008000100 */
[----:B------:R2:W1:Y:S02]  /*0ab0*/  SYNCS.EXCH.64 URZ, [UR6+0xb8], UR4 ;  /* 0x0000b80406ff75b2 */ /* 0x0004640008000100 */
[----:B--2---:R-:W-:Y:S01]  /*0ac0*/  NOP ;  /* 0x0000000000007918 */ /* 0x004fe20000000000 */
.L_x_12:
        /* <DEDUP_REMOVED lines=26> */
.L_x_13:
[----:B------:R-:W2:Y:S01]  /*0c70*/  SHFL.IDX PT, R2, R86, RZ, 0x1f ;  /* 0x00001fff56027589 */ /* 0x000ea200000e0000 */
[----:B------:R-:W-:Y:S01]  /*0c80*/  NOP ;  /* 0x0000000000007918 */ /* 0x000fe20000000000 */
[----:B--2---:R-:W-:-:S13]  /*0c90*/  ISETP.NE.AND P0, PT, R2, 0x3, PT ;  /* 0x000000030200780c */ /* 0x004fda0003f05270 */
[----:B------:R-:W-:Y:S05]  /*0ca0*/  @P0 BRA `(.L_x_14) ;  /* 0x0000000000380947 */ /* 0x000fea0003800000 */
[----:B------:R-:W2:Y:S01]  /*0cb0*/  S2UR UR5, SR_CgaCtaId ;  /* 0x00000000000579c3 */ /* 0x000ea20000008800 */
[----:B-1----:R-:W-:Y:S01]  /*0cc0*/  UMOV UR4, 0x400 ;  /* 0x0000040000047882 */ /* 0x002fe20000000000 */
[----:B------:R-:W-:Y:S01]  /*0cd0*/  UMOV UR6, 0x20 ;  /* 0x0000002000067882 */ /* 0x000fe20000000000 */
[----:B------:R-:W-:Y:S01]  /*0ce0*/  ELECT P0, URZ, PT ;  /* 0x0000000000ff782f */ /* 0x000fe20003800000 */
[----:B------:R-:W-:-:S04]  /*0cf0*/  UIADD3 UR6, UPT, UPT, -UR6, 0x100000, URZ ;  /* 0x0010000006067890 */ /* 0x000fc8000fffe1ff */
[----:B------:R-:W-:Y:S02]  /*0d00*/  USHF.L.U32 UR7, UR6, 0xb, URZ ;  /* 0x0000000b06077899 */ /* 0x000fe400080006ff */
[----:B------:R-:W-:Y:S02]  /*0d10*/  USHF.L.U32 UR6, UR6, 0x1, URZ ;  /* 0x0000000106067899 */ /* 0x000fe400080006ff */
[----:B--2---:R-:W-:Y:S01]  /*0d20*/  ULEA UR4, UR5, UR4, 0x18 ;  /* 0x0000000405047291 */ /* 0x004fe2000f8ec0ff */
[----:B------:R-:W1:Y:S11]  /*0d30*/  FENCE.VIEW.ASYNC.S ;  /* 0x00000000000073c6 */ /* 0x000e760000000000 */
[----:B-1----:R2:W1:Y:S01]  /*0d40*/  SYNCS.EXCH.64 URZ, [UR4+0x100], UR6 ;  /* 0x0001000604ff75b2 */ /* 0x0024620008000100 */
[----:B------:R2:W1:Y:S01]  /*0d50*/  SYNCS.EXCH.64 URZ, [UR4+0x110], UR6 ;  /* 0x0001100604ff75b2 */ /* 0x0004620008000100 */
[----:B------:R2:W1:Y:S01]  /*0d60*/  SYNCS.EXCH.64 URZ, [UR4+0x108], UR6 ;  /* 0x0001080604ff75b2 */ /* 0x0004620008000100 */
[----:B------:R2:W1:Y:S02]  /*0d70*/  SYNCS.EXCH.64 URZ, [UR4+0x118], UR6 ;  /* 0x0001180604ff75b2 */ /* 0x0004640008000100 */
[----:B--2---:R-:W-:Y:S01]  /*0d80*/  NOP ;  /* 0x0000000000007918 */ /* 0x004fe20000000000 */
.L_x_14:
[----:B-1----:R-:W1:Y:S01]  /*0d90*/  LDCU UR4, c[0x0][0x36c] ;  /* 0x00006d80ff0477ac */ /* 0x002e620008000800 */
[----:B------:R-:W-:Y:S01]  /*0da0*/  ISETP.NE.OR P3, PT, R0, 0x2, !P3 ;  /* 0x000000020000780c */ /* 0x000fe20005f65670 */
[----:B------:R-:W-:Y:S01]  /*0db0*/  NOP ;  /* 0x0000000000007918 */ /* 0x000fe20000000000 */
[----:B------:R-:W-:Y:S01]  /*0dc0*/  LOP3.LUT R0, R95, 0x1f, RZ, 0xc0, !PT ;  /* 0x0000001f5f007812 */ /* 0x000fe200078ec0ff */
[----:B------:R-:W-:Y:S02]  /*0dd0*/  UISETP.NE.AND UP4, UPT, UR17, URZ, UPT ;  /* 0x000000ff1100728c */ /* 0x000fe4000bf85270 */
[----:B-1----:R-:W-:-:S09]  /*0de0*/  UISETP.EQ.U32.AND UP5, UPT, UR4, 0x1, UPT ;  /* 0x000000010400788c */ /* 0x002fd2000bfa2070 */
[----:B------:R-:W-:Y:S05]  /*0df0*/  BRA.U !UP5, `(.L_x_15) ;  /* 0x000000010d087547 */ /* 0x000fea000b800000 */
[----:B---34-:R-:W-:Y:S01]  /*0e00*/  UCGABAR_ARV ;  /* 0x00000000000079c7 */ /* 0x018fe20008000000 */
[----:B------:R-:W-:Y:S05]  /*0e10*/  BRA `(.L_x_16) ;  /* 0x0000000000047947 */ /* 0x000fea0003800000 */
.L_x_15:
[----:B---34-:R-:W-:Y:S01]  /*0e20*/  NOP ;  /* 0x0000000000007918 */ /* 0x018fe20000000000 */
.L_x_16:
[----:B------:R-:W1:Y:S01]  /*0e30*/  S2UR UR16, SR_CTAID.X ;  /* 0x00000000001079c3 */ /* 0x000e620000002500 */
[----:B------:R-:W-:-:S05]  /*0e40*/  CS2R.32 R87, SR_CgaSize ;  /* 0x0000000000577805 */ /* 0x000fca0000008a00 */
[----:B------:R-:W-:-:S05]  /*0e50*/  IMAD R87, R87, -0xa0, RZ ;  /* 0xffffff6057577824 */ /* 0x000fca00078e02ff */
[----:B------:R-:W-:-:S14]  /*0e60*/  R2UR UR5, R87 ;  /* 0x00000000570572ca */ /* 0x000fdc00000e0000 */
[----:B------:R-:W2:Y:S01]  /*0e70*/  LDCU UR5, c[0x0][UR5+0x2b0] ;  /* 0x00005600050577ac */ /* 0x000ea20008000800 */
[----:B------:R-:W-:-:S05]  /*0e80*/  CS2R.32 R87, SR_CgaSize ;  /* 0x0000000000577805 */ /* 0x000fca0000008a00 */
[----:B------:R-:W-:-:S05]  /*0e90*/  IMAD R87, R87, -0xa0, RZ ;  /* 0xffffff6057577824 */ /* 0x000fca00078e02ff */
[----:B------:R-:W-:-:S14]  /*0ea0*/  R2UR UR4, R87 ;  /* 0x00000000570472ca */ /* 0x000fdc00000e0000 */
[----:B------:R-:W3:Y:S01]  /*0eb0*/  LDCU UR4, c[0x0][UR4+0x2b4] ;  /* 0x00005680040477ac */ /* 0x000ee20008000800 */
[----:B------:R-:W4:Y:S01]  /*0ec0*/  S2UR UR20, SR_CTAID.Y ;  /* 0x00000000001479c3 */ /* 0x000f220000002600 */
[----:B------:R-:W-:-:S05]  /*0ed0*/  CS2R.32 R87, SR_CgaSize ;  /* 0x0000000000577805 */ /* 0x000fca0000008a00 */
[----:B------:R-:W-:-:S05]  /*0ee0*/  IMAD R87, R87, -0xa0, RZ ;  /* 0xffffff6057577824 */ /* 0x000fca00078e02ff */
[----:B------:R-:W-:-:S14]  /*0ef0*/  R2UR UR7, R87 ;  /* 0x00000000570772ca */ /* 0x000fdc00000e0000 */
[----:B------:R-:W3:Y:S01]  /*0f00*/  LDCU UR7, c[0x0][UR7+0x2a4] ;  /* 0x00005480070777ac */ /* 0x000ee20008000800 */
[----:B------:R-:W-:-:S05]  /*0f10*/  CS2R.32 R87, SR_CgaSize ;  /* 0x0000000000577805 */ /* 0x000fca0000008a00 */
[----:B------:R-:W-:-:S05]  /*0f20*/  IMAD R87, R87, -0xa0, RZ ;  /* 0xffffff6057577824 */ /* 0x000fca00078e02ff */
[----:B------:R-:W-:-:S14]  /*0f30*/  R2UR UR59, R87 ;  /* 0x00000000573b72ca */ /* 0x000fdc00000e0000 */
[----:B------:R-:W3:Y:S01]  /*0f40*/  LDCU UR59, c[0x0][UR59+0x2a0] ;  /* 0x000054003b3b77ac */ /* 0x000ee20008000800 */
[----:B------:R-:W3:Y:S01]  /*0f50*/  S2UR UR8, SR_CgaCtaId ;  /* 0x00000000000879c3 */ /* 0x000ee20000008800 */
[----:B------:R-:W3:Y:S01]  /*0f60*/  LDCU UR21, c[0x0][0xb24] ;  /* 0x00016480ff1577ac */ /* 0x000ee20008000800 */
[----:B------:R-:W3:Y:S01]  /*0f70*/  LDCU UR42, c[0x0][0xb24] ;  /* 0x00016480ff2a77ac */ /* 0x000ee20008000800 */
[----:B-1----:R-:W-:Y:S01]  /*0f80*/  I2FP.F32.U32 R3, UR16 ;  /* 0x0000001000037c45 */ /* 0x002fe20008201000 */
[----:B------:R-:W1:Y:S04]  /*0f90*/  LDCU UR29, c[0x0][0xb30] ;  /* 0x00016600ff1d77ac */ /* 0x000e680008000800 */
[----:B--2---:R-:W-:Y:S01]  /*0fa0*/  FMUL R3, R3, UR5 ;  /* 0x0000000503037c20 */ /* 0x004fe20008400000 */
[----:B------:R-:W-:Y:S01]  /*0fb0*/  UMOV UR34, 0x5 ;  /* 0x0000000500227882 */ /* 0x000fe20000000000 */
[----:B----4-:R-:W-:-:S04]  /*0fc0*/  I2FP.F32.U32 R2, UR20 ;  /* 0x0000001400027c45 */ /* 0x010fc80008201000 */
[----:B------:R-:W2:Y:S01]  /*0fd0*/  F2I.U32.TRUNC.NTZ R3, R3 ;  /* 0x0000000300037305 */ /* 0x000ea2000020f000 */
[----:B---3--:R-:W-:Y:S01]  /*0fe0*/  FMUL R2, R2, UR4 ;  /* 0x0000000402027c20 */ /* 0x008fe20008400000 */
[----:B------:R-:W-:Y:S02]  /*0ff0*/  ULOP3.LUT UR5, UR8, 0x2, URZ, 0xc0, !UPT ;  /* 0x0000000208057892 */ /* 0x000fe4000f8ec0ff */
[----:B------:R-:W-:-:S04]  /*1000*/  ULOP3.LUT UR50, UR8, 0x1, URZ, 0xc0, !UPT ;  /* 0x0000000108327892 */ /* 0x000fc8000f8ec0ff */
[----:B------:R-:W3:Y:S01]  /*1010*/  F2I.U32.TRUNC.NTZ R2, R2 ;  /* 0x0000000200027305 */ /* 0x000ee2000020f000 */
[----:B------:R-:W-:Y:S02]  /*1020*/  UISETP.GT.U32.AND UP0, UPT, UR5, 0xffff, UPT ;  /* 0x0000ffff0500788c */ /* 0x000fe4000bf04070 */
[----:B------:R-:W-:Y:S02]  /*1030*/  UISETP.GT.U32.AND UP1, UPT, UR50, 0xffff, UPT ;  /* 0x0000ffff3200788c */ /* 0x000fe4000bf24070 */
[----:B------:R-:W-:Y:S01]  /*1040*/  USEL UR26, UR5, 0xffff, !UP0 ;  /* 0x0000ffff051a7887 */ /* 0x000fe2000c000000 */
[----:B--2---:R-:W-:Y:S01]  /*1050*/  R2UR UR4, R3 ;  /* 0x00000000030472ca */ /* 0x004fe200000e0000 */
[----:B------:R-:W-:Y:S02]  /*1060*/  USHF.R.U32.HI UR32, URZ, 0x1, UR8 ;  /* 0x00000001ff207899 */ /* 0x000fe40008011608 */
[----:B------:R-:W-:Y:S02]  /*1070*/  USHF.L.U32 UR31, UR8, 0xa, URZ ;  /* 0x0000000a081f7899 */ /* 0x000fe400080006ff */
[----:B------:R-:W-:-:S02]  /*1080*/  USHF.L.U32 UR30, UR8, 0xd, URZ ;  /* 0x0000000d081e7899 */ /* 0x000fc400080006ff */
[----:B------:R-:W-:Y:S01]  /*1090*/  USEL UR27, UR50, 0xffff, !UP1 ;  /* 0x0000ffff321b7887 */ /* 0x000fe2000c800000 */
[----:B---3--:R-:W-:Y:S02]  /*10a0*/  R2UR UR6, R2 ;  /* 0x00000000020672ca */ /* 0x008fe400000e0000 */
[----:B------:R-:W-:-:S03]  /*10b0*/  PRMT R2, RZ, 0x7610, R2 ;  /* 0x00007610ff027816 */ /* 0x000fc60000000002 */
[----:B------:R-:W-:-:S04]  /*10c0*/  UIADD3 UR5, UPT, UPT, -UR4, URZ, URZ ;  /* 0x000000ff04057290 */ /* 0x000fc8000fffe1ff */
[----:B------:R-:W-:-:S04]  /*10d0*/  UIMAD UR59, UR59, UR5, UR16 ;  /* 0x000000053b3b72a4 */ /* 0x000fc8000f8e0210 */
[----:B------:R-:W-:-:S04]  /*10e0*/  UIADD3 UR4, UPT, UPT, -UR6, URZ, URZ ;  /* 0x000000ff06047290 */ /* 0x000fc8000fffe1ff */
[----:B------:R-:W-:-:S06]  /*10f0*/  UIMAD UR4, UR7, UR4, UR20 ;  /* 0x00000004070472a4 */ /* 0x000fcc000f8e0214 */
[----:B------:R-:W-:Y:S01]  /*1100*/  IMAD.U32 R87, RZ, RZ, UR4 ;  /* 0x00000004ff577e24 */ /* 0x000fe2000f8e00ff */
[----:B-1----:R-:W-:Y:S06]  /*1110*/  BRA.U UP4, `(.L_x_17) ;  /* 0x0000000104407547 */ /* 0x002fec000b800000 */
[----:B------:R-:W-:-:S13]  /*1120*/  R2UR UR4, R87 ;  /* 0x00000000570472ca */ /* 0x000fda00000e0000 */
[----:B------:R-:W-:Y:S02]  /*1130*/  UISETP.NE.AND UP0, UPT, UR4, URZ, UPT ;  /* 0x000000ff0400728c */ /* 0x000fe4000bf05270 */
[----:B------:R-:W-:Y:S02]  /*1140*/  UISETP.NE.AND UP1, UPT, UR4, 0x1, UPT ;  /* 0x000000010400788c */ /* 0x000fe4000bf25270 */
[----:B------:R-:W-:Y:S02]  /*1150*/  UISETP.NE.AND UP2, UPT, UR59, URZ, UP0 ;  /* 0x000000ff3b00728c */ /* 0x000fe40008745270 */
[----:B------:R-:W-:Y:S02]  /*1160*/  USEL UR4, URZ, 0x2, UP0 ;  /* 0x00000002ff047887 */ /* 0x000fe40008000000 */
[----:B------:R-:W-:Y:S02]  /*1170*/  USEL UR8, URZ, 0x1, UP2 ;  /* 0x00000001ff087887 */ /* 0x000fe40009000000 */
[----:B------:R-:W-:-:S02]  /*1180*/  UISETP.NE.AND UP2, UPT, UR59, URZ, UPT ;  /* 0x000000ff3b00728c */ /* 0x000fc4000bf45270 */
[----:B------:R-:W-:Y:S02]  /*1190*/  USEL UR5, URZ, 0x4, UP1 ;  /* 0x00000004ff057887 */ /* 0x000fe40008800000 */
[----:B------:R-:W-:Y:S02]  /*11a0*/  UISETP.NE.AND UP0, UPT, UR59, 0x1, UPT ;  /* 0x000000013b00788c */ /* 0x000fe4000bf05270 */
[----:B------:R-:W-:Y:S02]  /*11b0*/  USEL UR6, URZ, 0x8, UP1 ;  /* 0x00000008ff067887 */ /* 0x000fe40008800000 */
[----:B------:R-:W-:Y:S02]  /*11c0*/  USEL UR7, UR5, 0x4, UP2 ;  /* 0x0000000405077887 */ /* 0x000fe40009000000 */
[----:B------:R-:W-:Y:S02]  /*11d0*/  USEL UR4, UR4, 0x2, UP0 ;  /* 0x0000000204047887 */ /* 0x000fe40008000000 */
[----:B------:R-:W-:-:S02]  /*11e0*/  USEL UR5, UR6, 0x8, UP0 ;  /* 0x0000000806057887 */ /* 0x000fc40008000000 */
[----:B------:R-:W-:-:S04]  /*11f0*/  UIADD3 UR4, UPT, UPT, UR4, UR7, UR8 ;  /* 0x0000000704047290 */ /* 0x000fc8000fffe008 */
[----:B------:R-:W-:-:S06]  /*1200*/  UIADD3 UR4, UPT, UPT, UR4, UR5, URZ ;  /* 0x0000000504047290 */ /* 0x000fcc000fffe0ff */
[----:B------:R-:W-:-:S07]  /*1210*/  MOV R2, UR4 ;  /* 0x0000000400027c02 */ /* 0x000fce0008000f00 */
.L_x_17:
[----:B------:R-:W1:Y:S01]  /*1220*/  S2UR UR36, SR_CTAID.Z ;  /* 0x00000000002479c3 */ /* 0x000e620000002700 */
[----:B------:R-:W-:Y:S01]  /*1230*/  UISETP.GE.AND UP0, UPT, UR21, 0x1, UPT ;  /* 0x000000011500788c */ /* 0x000fe2000bf06270 */
[----:B------:R-:W-:-:S08]  /*1240*/  UMOV UR33, 0x3 ;  /* 0x0000000300217882 */ /* 0x000fd00000000000 */
[----:B------:R-:W-:Y:S05]  /*1250*/  BRA.U !UP0, `(.L_x_18) ;  /* 0x0000000108d47547 */ /* 0x000fea000b800000 */
[----:B------:R-:W2:Y:S01]  /*1260*/  LDCU.128 UR12, c[0x0][0xb10] ;  /* 0x00016200ff0c77ac */ /* 0x000ea20008000c00 */
[----:B------:R-:W3:Y:S01]  /*1270*/  LDCU UR6, c[0x0][0x370] ;  /* 0x00006e00ff0677ac */ /* 0x000ee20008000800 */
[----:B------:R-:W4:Y:S01]  /*1280*/  LDCU UR5, c[0x0][0x374] ;  /* 0x00006e80ff0577ac */ /* 0x000f220008000800 */
[----:B------:R-:W1:Y:S01]  /*1290*/  LDCU UR28, c[0x0][0xb0c] ;  /* 0x00016180ff1c77ac */ /* 0x000e620008000800 */
[----:B------:R-:W1:Y:S01]  /*12a0*/  LDCU UR4, c[0x0][0xb20] ;  /* 0x00016400ff0477ac */ /* 0x000e620008000800 */
[----:B------:R-:W1:Y:S01]  /*12b0*/  LDCU.64 UR8, c[0x0][0xb28] ;  /* 0x00016500ff0877ac */ /* 0x000e620008000a00 */
[----:B--2---:R-:W-:Y:S02]  /*12c0*/  UISETP.NE.AND UP0, UPT, UR14, 0x1, UPT ;  /* 0x000000010e00788c */ /* 0x004fe4000bf05270 */
[----:B----4-:R-:W-:Y:S02]  /*12d0*/  UIMAD.WIDE.U32 UR10, UR5, UR15, URZ ;  /* 0x0000000f050a72a5 */ /* 0x010fe4000f8e00ff */
[----:B---3--:R-:W-:-:S02]  /*12e0*/  UIMAD.WIDE.U32 UR22, UR6, UR12, URZ ;  /* 0x0000000c061672a5 */ /* 0x008fc4000f8e00ff */
[----:B-1----:R-:W-:Y:S02]  /*12f0*/  UISETP.NE.AND UP1, UPT, UR28, 0x1, UPT ;  /* 0x000000011c00788c */ /* 0x002fe4000bf25270 */
[----:B------:R-:W-:Y:S01]  /*1300*/  UISETP.NE.AND UP2, UPT, UR21, 0x1, UPT ;  /* 0x000000011500788c */ /* 0x000fe2000bf45270 */
[----:B------:R-:W-:Y:S02]  /*1310*/  UMOV UR10, UR11 ;  /* 0x0000000b000a7c82 */ /* 0x000fe40008000000 */
[----:B------:R-:W-:Y:S01]  /*1320*/  UMOV UR22, UR23 ;  /* 0x0000001700167c82 */ /* 0x000fe20008000000 */
[----:B------:R-:W-:Y:S02]  /*1330*/  @UP0 USHF.R.U32.HI UR5, URZ, UR4, UR10 ;  /* 0x00000004ff050299 */ /* 0x000fe4000801160a */
[----:B------:R-:W-:Y:S02]  /*1340*/  UIMAD.WIDE.U32 UR24, UR20, UR15, URZ ;  /* 0x0000000f141872a5 */ /* 0x000fe4000f8e00ff */
[----:B------:R-:W-:-:S02]  /*1350*/  UIMAD.WIDE.U32 UR10, UR5, UR8, URZ ;  /* 0x00000008050a72a5 */ /* 0x000fc4000f8e00ff */
[----:B------:R-:W-:Y:S02]  /*1360*/  @UP1 USHF.R.U32.HI UR6, URZ, UR13, UR22 ;  /* 0x0000000dff061299 */ /* 0x000fe40008011616 */
[----:B------:R-:W-:Y:S02]  /*1370*/  UIMAD.WIDE.U32 UR18, UR16, UR12, URZ ;  /* 0x0000000c101272a5 */ /* 0x000fe4000f8e00ff */
[----:B------:R-:W-:Y:S01]  /*1380*/  UIMAD.WIDE.U32 UR22, UR6, UR8, URZ ;  /* 0x00000008061672a5 */ /* 0x000fe2000f8e00ff */
[----:B------:R-:W-:Y:S01]  /*1390*/  UMOV UR24, UR25 ;  /* 0x0000001900187c82 */ /* 0x000fe20008000000 */
[----:B------:R-:W-:Y:S01]  /*13a0*/  UMOV UR10, UR11 ;  /* 0x0000000b000a7c82 */ /* 0x000fe20008000000 */
[----:B------:R-:W-:Y:S02]  /*13b0*/  USHF.R.U32.HI UR24, URZ, UR4, UR24 ;  /* 0x00000004ff187299 */ /* 0x000fe40008011618 */
[----:B------:R-:W-:Y:S02]  /*13c0*/  @UP2 USHF.R.U32.HI UR5, URZ, UR9, UR10 ;  /* 0x00000009ff052299 */ /* 0x000fe4000801160a */
[----:B------:R-:W-:Y:S01]  /*13d0*/  UMOV UR7, UR23 ;  /* 0x0000001700077c82 */ /* 0x000fe20008000000 */
[----:B------:R-:W-:Y:S01]  /*13e0*/  UMOV UR18, UR19 ;  /* 0x0000001300127c82 */ /* 0x000fe20008000000 */
[----:B------:R-:W-:-:S02]  /*13f0*/  @UP2 USHF.R.U32.HI UR6, URZ, UR9, UR7 ;  /* 0x00000009ff062299 */ /* 0x000fc40008011607 */
[----:B------:R-:W-:Y:S02]  /*1400*/  USHF.R.U32.HI UR18, URZ, UR13, UR18 ;  /* 0x0000000dff127299 */ /* 0x000fe40008011612 */
[----:B------:R-:W-:Y:S02]  /*1410*/  USEL UR4, UR20, UR24, !UP0 ;  /* 0x0000001814047287 */ /* 0x000fe4000c000000 */
[----:B------:R-:W-:Y:S02]  /*1420*/  UIMAD UR7, UR5, UR21, URZ ;  /* 0x00000015050772a4 */ /* 0x000fe4000f8e02ff */
[----:B------:R-:W-:Y:S02]  /*1430*/  USEL UR5, UR16, UR18, !UP1 ;  /* 0x0000001210057287 */ /* 0x000fe4000c800000 */
[----:B------:R-:W-:Y:S02]  /*1440*/  UIMAD UR12, UR6, UR21, URZ ;  /* 0x00000015060c72a4 */ /* 0x000fe4000f8e02ff */
[----:B------:R-:W-:-:S02]  /*1450*/  UISETP.GE.AND UP0, UPT, UR4, UR7, UPT ;  /* 0x000000070400728c */ /* 0x000fc4000bf06270 */
[----:B------:R-:W-:Y:S02]  /*1460*/  UIMAD.WIDE.U32 UR10, UR4, UR8, URZ ;  /* 0x00000008040a72a5 */ /* 0x000fe4000f8e00ff */
[----:B------:R-:W-:Y:S02]  /*1470*/  UISETP.GE.OR UP0, UPT, UR5, UR12, UP0 ;  /* 0x0000000c0500728c */ /* 0x000fe40008706670 */
[----:B------:R-:W-:Y:S02]  /*1480*/  UIMAD.WIDE.U32 UR12, UR5, UR8, URZ ;  /* 0x00000008050c72a5 */ /* 0x000fe4000f8e00ff */
[----:B------:R-:W-:Y:S01]  /*1490*/  UIADD3 UR10, UPT, UPT, -UR4, URZ, URZ ;  /* 0x000000ff040a7290 */ /* 0x000fe2000fffe1ff */
[----:B------:R-:W-:Y:S01]  /*14a0*/  UMOV UR8, UR11 ;  /* 0x0000000b00087c82 */ /* 0x000fe20008000000 */
[----:B------:R-:W-:Y:S02]  /*14b0*/  UIADD3 UR11, UPT, UPT, -UR5, URZ, URZ ;  /* 0x000000ff050b7290 */ /* 0x000fe4000fffe1ff */
[----:B------:R-:W-:-:S03]  /*14c0*/  USHF.R.U32.HI UR8, URZ, UR9, UR8 ;  /* 0x00000009ff087299 */ /* 0x000fc60008011608 */
[----:B------:R-:W-:Y:S01]  /*14d0*/  @!UP0 UMOV UR7, UR13 ;  /* 0x0000000d00078c82 */ /* 0x000fe20008000000 */
[----:B------:R-:W-:Y:S02]  /*14e0*/  UIMAD UR20, UR14, UR10, UR20 ;  /* 0x0000000a0e1472a4 */ /* 0x000fe4000f8e0214 */
[----:B------:R-:W-:Y:S02]  /*14f0*/  USEL UR8, UR4, UR8, !UP2 ;  /* 0x0000000804087287 */ /* 0x000fe4000d000000 */
[----:B------:R-:W-:Y:S02]  /*1500*/  @!UP0 USHF.R.U32.HI UR7, URZ, UR9, UR7 ;  /* 0x00000009ff078299 */ /* 0x000fe40008011607 */
[----:B------:R-:W-:Y:S02]  /*1510*/  UIADD3 UR9, UPT, UPT, -UR8, URZ, URZ ;  /* 0x000000ff08097290 */ /* 0x000fe4000fffe1ff */
[----:B------:R-:W-:Y:S02]  /*1520*/  @!UP0 USEL UR7, UR5, UR7, !UP2 ;  /* 0x0000000705078287 */ /* 0x000fe4000d000000 */
[----:B------:R-:W-:-:S02]  /*1530*/  UIMAD UR9, UR21, UR9, UR4 ;  /* 0x00000009150972a4 */ /* 0x000fc4000f8e0204 */
[----:B------:R-:W-:Y:S02]  /*1540*/  @!UP0 UIADD3 UR8, UPT, UPT, UR8, -UR7, URZ ;  /* 0x8000000708088290 */ /* 0x000fe4000fffe0ff */
[----:B------:R-:W-:Y:S02]  /*1550*/  @!UP0 UIMAD UR6, UR9, UR6, UR7 ;  /* 0x00000006090682a4 */ /* 0x000fe4000f8e0207 */
[----:B------:R-:W-:Y:S02]  /*1560*/  @!UP0 UIMAD UR4, UR8, UR21, UR5 ;  /* 0x00000015080482a4 */ /* 0x000fe4000f8e0205 */
[----:B------:R-:W-:Y:S02]  /*1570*/  UIMAD UR16, UR28, UR11, UR16 ;  /* 0x0000000b1c1072a4 */ /* 0x000fe4000f8e0210 */
[----:B------:R-:W-:Y:S01]  /*1580*/  UIMAD UR20, UR4, UR14, UR20 ;  /* 0x0000000e041472a4 */ /* 0x000fe2000f8e0214 */
[----:B------:R-:W-:Y:S02]  /*1590*/  @!UP0 UMOV UR5, UR6 ;  /* 0x0000000600058c82 */ /* 0x000fe40008000000 */
[----:B------:R-:W-:-:S12]  /*15a0*/  UIMAD UR16, UR5, UR28, UR16 ;  /* 0x0000001c051072a4 */ /* 0x000fd8000f8e0210 */
.L_x_18:
[----:B------:R-:W-:Y:S02]  /*15b0*/  UISETP.NE.AND UP1, UPT, UR29, 0x1, UPT ;  /* 0x000000011d00788c */ /* 0x000fe4000bf25270 */
[----:B------:R-:W-:Y:S02]  /*15c0*/  ULOP3.LUT UR27, UR27, 0xffff, URZ, 0xc0, !UPT ;  /* 0x0000ffff1b1b7892 */ /* 0x000fe4000f8ec0ff */
[----:B------:R-:W-:Y:S02]  /*15d0*/  ULOP3.LUT UR26, UR26, 0xffff, URZ, 0xc0, !UPT ;  /* 0x0000ffff1a1a7892 */ /* 0x000fe4000f8ec0ff */
[----:B------:R-:W-:Y:S02]  /*15e0*/  UISETP.NE.AND UP0, UPT, UR17, 0x2, UPT ;  /* 0x000000021100788c */ /* 0x000fe4000bf05270 */
[----:B------:R-:W-:Y:S02]  /*15f0*/  ULOP3.LUT UR31, UR31, 0x800, URZ, 0xc0, !UPT ;  /* 0x000008001f1f7892 */ /* 0x000fe4000f8ec0ff */
[----:B------:R-:W-:-:S02]  /*1600*/  ULOP3.LUT UR30, UR30, 0x2000, URZ, 0xc0, !UPT ;  /* 0x000020001e1e7892 */ /* 0x000fc4000f8ec0ff */
[----:B------:R-:W-:Y:S02]  /*1610*/  USHF.L.U32 UR27, UR34, UR27, URZ ;  /* 0x0000001b221b7299 */ /* 0x000fe400080006ff */
[----:B------:R-:W-:Y:S01]  /*1620*/  USHF.L.U32 UR26, UR33, UR26, URZ ;  /* 0x0000001a211a7299 */ /* 0x000fe200080006ff */
[----:B------:R-:W-:Y:S11]  /*1630*/  BRA.U UP1, `(.L_x_19) ;  /* 0x0000000101447547 */ /* 0x000ff6000b800000 */
[----:B------:R-:W2:Y:S01]  /*1640*/  LDCU.128 UR8, c[0x0][0xb10] ;  /* 0x00016200ff0877ac */ /* 0x000ea20008000c00 */
[----:B------:R-:W3:Y:S01]  /*1650*/  LDCU UR12, c[0x0][0xb0c] ;  /* 0x00016180ff0c77ac */ /* 0x000ee20008000800 */
[----:B------:R-:W4:Y:S01]  /*1660*/  LDCU UR13, c[0x0][0xb20] ;  /* 0x00016400ff0d77ac */ /* 0x000f220008000800 */
[----:B--2---:R-:W-:Y:S02]  /*1670*/  UIMAD.WIDE.U32 UR6, UR16, UR8, URZ ;  /* 0x00000008100672a5 */ /* 0x004fe4000f8e00ff */
[----:B------:R-:W-:Y:S02]  /*1680*/  UIMAD.WIDE.U32 UR4, UR20, UR11, URZ ;  /* 0x0000000b140472a5 */ /* 0x000fe4000f8e00ff */
[----:B---3--:R-:W-:Y:S02]  /*1690*/  UISETP.NE.AND UP2, UPT, UR12, 0x1, UPT ;  /* 0x000000010c00788c */ /* 0x008fe4000bf45270 */
[----:B------:R-:W-:Y:S01]  /*16a0*/  UISETP.NE.AND UP1, UPT, UR10, 0x1, UPT ;  /* 0x000000010a00788c */ /* 0x000fe2000bf25270 */
[----:B------:R-:W-:-:S02]  /*16b0*/  UMOV UR6, UR7 ;  /* 0x0000000700067c82 */ /* 0x000fc40008000000 */
[----:B------:R-:W-:Y:S01]  /*16c0*/  UMOV UR4, UR5 ;  /* 0x0000000500047c82 */ /* 0x000fe20008000000 */
[----:B------:R-:W-:Y:S02]  /*16d0*/  USHF.R.U32.HI UR6, URZ, UR9, UR6 ;  /* 0x00000009ff067299 */ /* 0x000fe40008011606 */
[----:B----4-:R-:W-:Y:S02]  /*16e0*/  USHF.R.U32.HI UR4, URZ, UR13, UR4 ;  /* 0x0000000dff047299 */ /* 0x010fe40008011604 */
[----:B------:R-:W-:Y:S02]  /*16f0*/  USEL UR5, UR16, UR6, !UP2 ;  /* 0x0000000610057287 */ /* 0x000fe4000d000000 */
[----:B------:R-:W-:-:S04]  /*1700*/  USEL UR4, UR20, UR4, !UP1 ;  /* 0x0000000414047287 */ /* 0x000fc8000c800000 */
[----:B------:R-:W-:Y:S02]  /*1710*/  UIADD3 UR6, UPT, UPT, UR5, -UR4, URZ ;  /* 0x8000000405067290 */ /* 0x000fe4000fffe0ff */
[----:B------:R-:W-:Y:S02]  /*1720*/  UIADD3 UR4, UPT, UPT, -UR5, UR4, URZ ;  /* 0x0000000405047290 */ /* 0x000fe4000fffe1ff */
[----:B------:R-:W-:Y:S02]  /*1730*/  UIMAD UR20, UR6, UR10, UR20 ;  /* 0x0000000a061472a4 */ /* 0x000fe4000f8e0214 */
[----:B------:R-:W-:-:S12]  /*1740*/  UIMAD UR16, UR4, UR12, UR16 ;  /* 0x0000000c041072a4 */ /* 0x000fd8000f8e0210 */
.L_x_19:
[----:B------:R-:W-:Y:S05]  /*1750*/  BRA.U !UP5, `(.L_x_20) ;  /* 0x000000010d0c7547 */ /* 0x000fea000b800000 */
[----:B------:R-:W-:Y:S01]  /*1760*/  UCGABAR_WAIT ;  /* 0x0000000000007dc7 */ /* 0x000fe20008000000 */
[----:B------:R-:W-:Y:S01]  /*1770*/  CCTL.IVALL ;  /* 0x00000000ff00798f */ /* 0x000fe20002000000 */
[----:B------:R-:W-:Y:S05]  /*1780*/  BRA `(.L_x_21) ;  /* 0x0000000000047947 */ /* 0x000fea0003800000 */
.L_x_20:
[----:B------:R-:W-:Y:S06]  /*1790*/  BAR.SYNC.DEFER_BLOCKING 0x0 ;  /* 0x0000000000007b1d */ /* 0x000fec0000010000 */
.L_x_21:
[----:B------:R-:W-:Y:S05]  /*17a0*/  BRA.U UP0, `(.L_x_22) ;  /* 0x0000001100ec7547 */ /* 0x000fea000b800000 */
[----:B------:R-:W2:Y:S01]  /*17b0*/  LDCU UR7, c[0x0][0x38c] ;  /* 0x00007180ff0777ac */ /* 0x000ea20008000800 */
[----:B------:R-:W3:Y:S01]  /*17c0*/  S2UR UR8, SR_CgaCtaId ;  /* 0x00000000000879c3 */ /* 0x000ee20000008800 */
[----:B------:R-:W-:Y:S01]  /*17d0*/  PLOP3.LUT P1, PT, PT, PT, UP3, 0x80, 0x8 ;  /* 0x000000000008781c */ /* 0x000fe20003f2f038 */
[----:B------:R-:W-:Y:S01]  /*17e0*/  IMAD.MOV.U32 R12, RZ, RZ, 0x1 ;  /* 0x00000001ff0c7424 */ /* 0x000fe200078e00ff */
[----:B------:R-:W-:Y:S01]  /*17f0*/  UMOV UR21, 0x400 ;  /* 0x0000040000157882 */ /* 0x000fe20000000000 */
[----:B------:R-:W-:Y:S01]  /*1800*/  USHF.L.U32 UR5, UR32, 0x5, URZ ;  /* 0x0000000520057899 */ /* 0x000fe200080006ff */
[----:B------:R-:W-:Y:S01]  /*1810*/  ISETP.EQ.OR P2, PT, R0, RZ, P3 ;  /* 0x000000ff0000720c */ /* 0x000fe20001f42670 */
[----:B------:R-:W-:Y:S01]  /*1820*/  UISETP.NE.AND UP1, UPT, UR17, URZ, UPT ;  /* 0x000000ff1100728c */ /* 0x000fe2000bf25270 */
[----:B------:R-:W-:Y:S02]  /*1830*/  PLOP3.LUT P1, PT, P1, PT, PT, 0x8, 0x80 ;  /* 0x000000000080781c */ /* 0x000fe40000f2e170 */
[----:B------:R-:W-:Y:S01]  /*1840*/  CS2R R10, SRZ ;  /* 0x00000000000a7805 */ /* 0x000fe2000001ff00 */
[----:B------:R-:W-:Y:S01]  /*1850*/  IMAD.MOV.U32 R9, RZ, RZ, RZ ;  /* 0x000000ffff097224 */ /* 0x000fe200078e00ff */
[----:B------:R-:W4:Y:S01]  /*1860*/  LDCU UR43, c[0x0][0x370] ;  /* 0x00006e00ff2b77ac */ /* 0x000f220008000800 */
[----:B------:R-:W-:Y:S01]  /*1870*/  IMAD.MOV.U32 R8, RZ, RZ, 0x1 ;  /* 0x00000001ff087424 */ /* 0x000fe200078e00ff */
[----:B------:R-:W1:Y:S01]  /*1880*/  LDCU.64 UR28, c[0x0][0x348] ;  /* 0x00006900ff1c77ac */ /* 0x000e620008000a00 */
[----:B--2---:R-:W-:-:S02]  /*1890*/  UIADD3 UR6, UPT, UPT, UR7, 0x3f, URZ ;  /* 0x0000003f07067890 */ /* 0x004fc4000fffe0ff */
[----:B------:R-:W-:Y:S02]  /*18a0*/  UIADD3 UR49, UPT, UPT, UR7, 0x7e, URZ ;  /* 0x0000007e07317890 */ /* 0x000fe4000fffe0ff */
[----:B------:R-:W-:Y:S02]  /*18b0*/  USHF.R.S32.HI UR4, URZ, 0x1f, UR6 ;  /* 0x0000001fff047899 */ /* 0x000fe40008011406 */
[----:B---3--:R-:W-:Y:S02]  /*18c0*/  ULEA UR21, UR8, UR21, 0x18 ;  /* 0x0000001508157291 */ /* 0x008fe4000f8ec0ff */
[----:B------:R-:W-:Y:S02]  /*18d0*/  ULEA.HI UR4, UR4, UR6, URZ, 0x6 ;  /* 0x0000000604047291 */ /* 0x000fe4000f8f30ff */
[----:B------:R-:W-:Y:S02]  /*18e0*/  UIADD3 UR6, UPT, UPT, UR7, -0x1, URZ ;  /* 0xffffffff07067890 */ /* 0x000fe4000fffe0ff */
[----:B------:R-:W-:-:S02]  /*18f0*/  USHF.R.S32.HI UR45, URZ, 0x6, UR4 ;  /* 0x00000006ff2d7899 */ /* 0x000fc40008011404 */
[----:B------:R-:W-:Y:S02]  /*1900*/  UISETP.GE.U32.AND UP2, UPT, UR6, -0x7f, UPT ;  /* 0xffffff810600788c */ /* 0x000fe4000bf46070 */
[----:B------:R-:W-:Y:S01]  /*1910*/  UISETP.LT.U32.AND UP0, UPT, UR45, 0x5, UPT ;  /* 0x000000052d00788c */ /* 0x000fe2000bf01070 */
[----:B------:R-:W2:Y:S03]  /*1920*/  LDCU UR41, c[0x0][0x374] ;  /* 0x00006e80ff2977ac */ /* 0x000ea60008000800 */
[----:B------:R-:W-:Y:S02]  /*1930*/  USEL UR44, UR45, 0x5, UP0 ;  /* 0x000000052d2c7887 */ /* 0x000fe40008000000 */
[----:B------:R-:W-:Y:S02]  /*1940*/  ULOP3.LUT UR46, UR5, 0x20, URZ, 0xe2, !UPT ;  /* 0x00000020052e7892 */ /* 0x000fe4000f8ee2ff */
[----:B------:R-:W-:-:S02]  /*1950*/  UIADD3 UR24, UPT, UPT, UR44, -0x1, URZ ;  /* 0xffffffff2c187890 */ /* 0x000fc4000fffe0ff */
[----:B------:R-:W-:Y:S02]  /*1960*/  @UP2 UIADD3 UR24, UPT, UPT, UR44, URZ, URZ ;  /* 0x000000ff2c182290 */ /* 0x000fe4000fffe0ff */
[----:B------:R-:W-:Y:S02]  /*1970*/  USEL UR25, UR48, 0x2, UP1 ;  /* 0x0000000230197887 */ /* 0x000fe40008800000 */
[----:B------:R-:W-:Y:S02]  /*1980*/  UIADD3 UR38, UPT, UPT, UR21, 0x6400, UR31 ;  /* 0x0000640015267890 */ /* 0x000fe4000fffe01f */
[----:B------:R-:W-:Y:S02]  /*1990*/  UIADD3 UR37, UPT, UPT, UR21, 0xb400, UR30 ;  /* 0x0000b40015257890 */ /* 0x000fe4000fffe01e */
[----:B------:R-:W-:Y:S02]  /*19a0*/  UIADD3 UR47, UPT, UPT, UR45, -UR44, URZ ;  /* 0x8000002c2d2f7290 */ /* 0x000fe4000fffe0ff */
[----:B------:R-:W-:Y:S01]  /*19b0*/  UIADD3 UR24, UPT, UPT, UR24, 0x1, URZ ;  /* 0x0000000118187890 */ /* 0x000fe2000fffe0ff */
[----:B-12-4-:R-:W-:-:S11]  /*19c0*/  UMOV UR7, URZ ;  /* 0x000000ff00077c82 */ /* 0x016fd60008000000 */
.L_x_42:
[----:B-1----:R-:W1:Y:S02]  /*19d0*/  S2UR UR4, SR_CgaCtaId ;  /* 0x00000000000479c3 */ /* 0x002e640000008800 */
[----:B-1----:R-:W-:-:S09]  /*19e0*/  UISETP.NE.AND UP0, UPT, UR4, URZ, UPT ;  /* 0x000000ff0400728c */ /* 0x002fd2000bf05270 */
[----:B------:R-:W-:Y:S05]  /*19f0*/  BRA.U UP0, `(.L_x_23) ;  /* 0x0000000100287547 */ /* 0x000fea000b800000 */
[----:B------:R-:W-:Y:S02]  /*1a00*/  LEA R0, R9, UR21, 0x3 ;  /* 0x0000001509007c11 */ /* 0x000fe4000f8e18ff */
[----:B------:R-:W-:-:S04]  /*1a10*/  SHF.L.U32 R3, R8, 0x1f, RZ ;  /* 0x0000001f08037819 */ /* 0x000fc800000006ff */
[----:B------:R-:W1:Y:S02]  /*1a20*/  SYNCS.PHASECHK.TRANS64.TRYWAIT P0, [R0+URZ+0x110], R3 ;  /* 0x00011003000075a7 */ /* 0x000e6400080011ff */
[----:B-1----:R-:W-:Y:S05]  /*1a30*/  @!P0 BRA `(.L_x_24) ;  /* 0x0000007c00808947 */ /* 0x002fea0003800000 */
.L_x_133:
[----:B------:R2:W-:Y:S01]  /*1a40*/  SYNCS.ARRIVE.TRANS64.A1T0 RZ, [R0+URZ+0x100], RZ ;  /* 0x000100ff00ff79a7 */ /* 0x0005e200081000ff */
[----:B------:R-:W-:-:S05]  /*1a50*/  VIADD R9, R9, 0x1 ;  /* 0x0000000109097836 */ /* 0x000fca0000000000 */
[----:B------:R-:W-:-:S04]  /*1a60*/  ISETP.NE.AND P0, PT, R9, 0x2, PT ;  /* 0x000000020900780c */ /* 0x000fc80003f05270 */
[----:B-1----:R-:W-:Y:S02]  /*1a70*/  SEL R3, RZ, 0x1, P0 ;  /* 0x00000001ff037807 */ /* 0x002fe40000000000 */
[----:B------:R-:W-:Y:S02]  /*1a80*/  SEL R9, R9, RZ, P0 ;  /* 0x000000ff09097207 */ /* 0x000fe40000000000 */
[----:B------:R-:W-:-:S07]  /*1a90*/  LOP3.LUT R8, R8, R3, RZ, 0x3c, !PT ;  /* 0x0000000308087212 */ /* 0x000fce00078e3cff */
.L_x_23:
[----:B------:R-:W-:Y:S01]  /*1aa0*/  ULEA UR4, UR7, UR21, 0x3 ;  /* 0x0000001507047291 */ /* 0x000fe2000f8e18ff */
[----:B--2---:R-:W-:Y:S01]  /*1ab0*/  SHF.L.U32 R0, R12, 0x1f, RZ ;  /* 0x0000001f0c007819 */ /* 0x004fe200000006ff */
[----:B------:R-:W-:Y:S02]  /*1ac0*/  UISETP.GE.U32.AND UP0, UPT, UR49, 0x7f, UPT ;  /* 0x0000007f3100788c */ /* 0x000fe4000bf06070 */
[----:B------:R-:W-:Y:S02]  /*1ad0*/  ULEA UR11, UR20, UR50, 0x1 ;  /* 0x00000032140b7291 */ /* 0x000fe4000f8e08ff */
[----:B------:R-:W-:Y:S02]  /*1ae0*/  ULEA UR35, UR16, UR46, 0x6 ;  /* 0x0000002e10237291 */ /* 0x000fe4000f8e30ff */
[----:B------:R-:W-:Y:S01]  /*1af0*/  USHF.L.U32 UR11, UR11, 0x7, URZ ;  /* 0x000000070b0b7899 */ /* 0x000fe200080006ff */
[----:B------:R1:W2:Y:S01]  /*1b00*/  SYNCS.PHASECHK.TRANS64.TRYWAIT P0, [UR4+0x28], R0 ;  /* 0x00002800ff0075a7 */ /* 0x0002a20008001104 */
[----:B------:R-:W-:Y:S01]  /*1b10*/  UMOV UR6, URZ ;  /* 0x000000ff00067c82 */ /* 0x000fe20008000000 */
[----:B------:R-:W-:Y:S09]  /*1b20*/  BRA.U !UP0, `(.L_x_25) ;  /* 0x0000000108c07547 */ /* 0x000ff2000b800000 */
[----:B------:R-:W-:Y:S01]  /*1b30*/  UMOV UR13, URZ ;  /* 0x000000ff000d7c82 */ /* 0x000fe20008000000 */
[----:B------:R-:W-:-:S05]  /*1b40*/  UMOV UR4, UR7 ;  /* 0x0000000700047c82 */ /* 0x000fca0008000000 */
.L_x_31:
[----:B------:R-:W-:Y:S01]  /*1b50*/  ULEA UR33, UR4, UR21, 0x3 ;  /* 0x0000001504217291 */ /* 0x000fe2000f8e18ff */
[----:B--2---:R-:W-:Y:S01]  /*1b60*/  @!P3 MOV R2, 0x5000 ;  /* 0x000050000002b802 */ /* 0x004fe20000000f00 */
[----:B--2-4-:R-:W-:Y:S10]  /*1b70*/  @P0 BRA `(.L_x_26) ;  /* 0x00000000000c0947 */ /* 0x014ff40003800000 */
[----:B------:R-:W-:-:S04]  /*1b80*/  SHF.L.U32 R3, R12, 0x1f, RZ ;  /* 0x0000001f0c037819 */ /* 0x000fc800000006ff */
[----:B------:R-:W2:Y:S02]  /*1b90*/  SYNCS.PHASECHK.TRANS64.TRYWAIT P0, [UR33+0x28], R3 ;  /* 0x00002803ff0075a7 */ /* 0x000ea40008001121 */
[----:B--2---:R-:W-:Y:S05]  /*1ba0*/  @!P0 BRA `(.L_x_27) ;  /* 0x0000007c00388947 */ /* 0x004fea0003800000 */
.L_x_26:
[----:B------:R2:W-:Y:S01]  /*1bb0*/  @!P3 SYNCS.ARRIVE.TRANS64 RZ, [UR33], R2 ;  /* 0x00000002ffffb9a7 */ /* 0x0005e20008000021 */
[----:B------:R-:W-:-:S04]  /*1bc0*/  ULOP3.LUT UR5, UR25, 0x2, URZ, 0xfc, !UPT ;  /* 0x0000000219057892 */ /* 0x000fc8000f8efcff */
[----:B------:R-:W-:-:S09]  /*1bd0*/  UISETP.NE.AND UP0, UPT, UR5, 0x2, UPT ;  /* 0x000000020500788c */ /* 0x000fd2000bf05270 */
[----:B------:R-:W-:Y:S05]  /*1be0*/  BRA.U UP0, `(.L_x_28) ;  /* 0x0000000100047547 */ /* 0x000fea000b800000 */
[----:B------:R-:W-:Y:S05]  /*1bf0*/  BPT.TRAP 0x1 ;  /* 0x000000040000795c */ /* 0x000fea0000300000 */
.L_x_28:
[----:B------:R-:W-:Y:S04]  /*1c00*/  BSSY.RECONVERGENT B0, `(.L_x_29) ;  /* 0x0000003000007945 */ /* 0x000fe80003800200 */
[----:B------:R-:W-:Y:S05]  /*1c10*/  @P2 BRA `(.L_x_30) ;  /* 0x0000000000042947 */ /* 0x000fea0003800000 */
[----:B------:R-:W-:Y:S05]  /*1c20*/  BPT.TRAP 0x1 ;  /* 0x000000040000795c */ /* 0x000fea0000300000 */
.L_x_30:
[----:B------:R-:W-:Y:S05]  /*1c30*/  BSYNC.RECONVERGENT B0 ;  /* 0x0000000000007941 */ /* 0x000fea0003800200 */
.L_x_29:
[----:B------:R-:W-:Y:S02]  /*1c40*/  UIADD3 UR5, UPT, UPT, UR4, 0x1, URZ ;  /* 0x0000000104057890 */ /* 0x000fe4000fffe0ff */
[----:B------:R-:W-:Y:S02]  /*1c50*/  ULEA UR32, UR4, UR31, 0xc ;  /* 0x0000001f04207291 */ /* 0x000fe4000f8e60ff */
[----:B------:R-:W-:Y:S02]  /*1c60*/  UISETP.NE.AND UP0, UPT, UR5, 0x5, UPT ;  /* 0x000000050500788c */ /* 0x000fe4000bf05270 */
[----:B------:R-:W-:Y:S02]  /*1c70*/  ULEA UR8, UR4, UR30, 0xe ;  /* 0x0000001e04087291 */ /* 0x000fe4000f8e70ff */
[----:B------:R-:W-:Y:S02]  /*1c80*/  USEL UR6, URZ, 0x1, UP0 ;  /* 0x00000001ff067887 */ /* 0x000fe40008000000 */
[----:B------:R-:W-:-:S02]  /*1c90*/  USEL UR7, UR5, URZ, UP0 ;  /* 0x000000ff05077287 */ /* 0x000fc40008000000 */
[----:B------:R-:W-:Y:S02]  /*1ca0*/  UIADD3 UR4, UP0, UPT, UR28, 0x180, URZ ;  /* 0x000001801c047890 */ /* 0x000fe4000ff1e0ff */
[----:B------:R-:W-:Y:S01]  /*1cb0*/  ULEA UR5, UR7, UR21, 0x3 ;  /* 0x0000001507057291 */ /* 0x000fe2000f8e18ff */
[----:B------:R-:W-:Y:S01]  /*1cc0*/  LOP3.LUT R12, R12, UR6, RZ, 0x3c, !PT ;  /* 0x000000060c0c7c12 */ /* 0x000fe2000f8e3cff */
[----:B------:R-:W-:Y:S02]  /*1cd0*/  USHF.L.U32 UR34, UR13, 0x6, URZ ;  /* 0x000000060d227899 */ /* 0x000fe400080006ff */
[----:B------:R-:W-:Y:S01]  /*1ce0*/  UIADD3 UR13, UPT, UPT, UR13, 0x1, URZ ;  /* 0x000000010d0d7890 */ /* 0x000fe2000fffe0ff */
[----:B-1----:R-:W-:Y:S01]  /*1cf0*/  SHF.L.U32 R0, R12, 0x1f, RZ ;  /* 0x0000001f0c007819 */ /* 0x002fe200000006ff */
[----:B------:R-:W-:Y:S02]  /*1d00*/  UIADD3 UR14, UP1, UPT, UR28, 0x80, URZ ;  /* 0x000000801c0e7890 */ /* 0x000fe4000ff3e0ff */
[----:B------:R-:W-:Y:S01]  /*1d10*/  UIADD3 UR32, UPT, UPT, UR21, 0x6400, UR32 ;  /* 0x0000640015207890 */ /* 0x000fe2000fffe020 */
[----:B------:R3:W4:Y:S01]  /*1d20*/  SYNCS.PHASECHK.TRANS64.TRYWAIT P0, [UR5+0x28], R0 ;  /* 0x00002800ff0075a7 */ /* 0x0007220008001105 */
[----:B------:R-:W-:-:S02]  /*1d30*/  UIADD3.X UR5, UPT, UPT, URZ, UR29, URZ, UP0, !UPT ;  /* 0x0000001dff057290 */ /* 0x000fc400087fe4ff */
[----:B------:R-:W-:Y:S02]  /*1d40*/  UISETP.NE.AND UP0, UPT, UR13, UR24, UPT ;  /* 0x000000180d00728c */ /* 0x000fe4000bf05270 */
[----:B------:R-:W-:Y:S02]  /*1d50*/  UIADD3.X UR15, UPT, UPT, URZ, UR29, URZ, UP1, !UPT ;  /* 0x0000001dff0f7290 */ /* 0x000fe40008ffe4ff */
[----:B------:R-:W-:Y:S02]  /*1d60*/  UPRMT UR16, URZ, 0x5410, UR27 ;  /* 0x00005410ff107896 */ /* 0x000fe4000800001b */
[----:B------:R-:W-:Y:S02]  /*1d70*/  UIADD3 UR8, UPT, UPT, UR21, 0xb400, UR8 ;  /* 0x0000b40015087890 */ /* 0x000fe4000fffe008 */
[----:B------:R-:W-:Y:S01]  /*1d80*/  UPRMT UR6, URZ, 0x5410, UR26 ;  /* 0x00005410ff067896 */ /* 0x000fe2000800001a */
[----:B------:R-:W-:Y:S01]  /*1d90*/  UMOV UR18, 0x0 ;  /* 0x0000000000127882 */ /* 0x000fe20000000000 */
[----:B------:R-:W-:Y:S01]  /*1da0*/  UMOV UR19, 0x10000000 ;  /* 0x1000000000137882 */ /* 0x000fe20000000000 */
[----:B------:R-:W-:Y:S01]  /*1db0*/  UMOV UR12, UR36 ;  /* 0x00000024000c7c82 */ /* 0x000fe20008000000 */
[----:B------:R-:W-:Y:S01]  /*1dc0*/  UMOV UR9, UR33 ;  /* 0x0000002100097c82 */ /* 0x000fe20008000000 */
[----:B------:R-:W-:Y:S01]  /*1dd0*/  UMOV UR10, UR34 ;  /* 0x00000022000a7c82 */ /* 0x000fe20008000000 */
[----:B------:R-:W-:Y:S03]  /*1de0*/  UTMALDG.3D.MULTICAST [UR32], [UR14], UR16, desc[UR18] ;  /* 0x000012200e0073b4 */ /* 0x000fe60008011810 */
[----:B------:R1:W-:Y:S02]  /*1df0*/  UTMALDG.3D.MULTICAST [UR8], [UR4], UR6, desc[UR18] ;  /* 0x00001208040073b4 */ /* 0x0003e40008011806 */
[----:B-1----:R-:W-:Y:S01]  /*1e00*/  UMOV UR6, UR24 ;  /* 0x0000001800067c82 */ /* 0x002fe20008000000 */
[----:B------:R-:W-:Y:S01]  /*1e10*/  UMOV UR4, UR7 ;  /* 0x0000000700047c82 */ /* 0x000fe20008000000 */
[----:B---3--:R-:W-:Y:S05]  /*1e20*/  BRA.U UP0, `(.L_x_31) ;  /* 0xfffffffd00487547 */ /* 0x008fea000b83ffff */
.L_x_25:
[----:B------:R-:W-:Y:S01]  /*1e30*/  ULEA UR4, UR7, UR21, 0x3 ;  /* 0x0000001507047291 */ /* 0x000fe2000f8e18ff */
[----:B-1----:R-:W-:Y:S01]  /*1e40*/  SHF.L.U32 R0, R12, 0x1f, RZ ;  /* 0x0000001f0c007819 */ /* 0x002fe200000006ff */
[----:B------:R-:W-:Y:S01]  /*1e50*/  @!P1 SYNCS.ARRIVE.TRANS64.A1T0 RZ, [UR21+0x98], RZ ;  /* 0x000098ffffff99a7 */ /* 0x000fe20008100015 */
[----:B------:R-:W-:-:S06]  /*1e60*/  UISETP.GT.AND UP0, UPT, UR45, UR44, UPT ;  /* 0x0000002c2d00728c */ /* 0x000fcc000bf04270 */
[----:B--2-4-:R1:W2:Y:S03]  /*1e70*/  SYNCS.PHASECHK.TRANS64.TRYWAIT P0, [UR4+0x28], R0 ;  /* 0x00002800ff0075a7 */ /* 0x0142a60008001104 */
[----:B------:R-:W-:Y:S05]  /*1e80*/  BRA.U !UP0, `(.L_x_32) ;  /* 0x0000000108bc7547 */ /* 0x000fea000b800000 */
[----:B------:R-:W-:Y:S01]  /*1e90*/  UIADD3 UR13, UPT, UPT, UR47, UR6, URZ ;  /* 0x000000062f0d7290 */ /* 0x000fe2000fffe0ff */
[----:B------:R-:W-:-:S11]  /*1ea0*/  UMOV UR4, UR7 ;  /* 0x0000000700047c82 */ /* 0x000fd60008000000 */
.L_x_38:
[----:B------:R-:W-:Y:S01]  /*1eb0*/  ULEA UR17, UR4, UR21, 0x3 ;  /* 0x0000001504117291 */ /* 0x000fe2000f8e18ff */
[----:B--2---:R-:W-:Y:S01]  /*1ec0*/  @!P3 MOV R2, 0x5000 ;  /* 0x000050000002b802 */ /* 0x004fe20000000f00 */
[----:B--2-4-:R-:W-:Y:S10]  /*1ed0*/  @P0 BRA `(.L_x_33) ;  /* 0x00000000000c0947 */ /* 0x014ff40003800000 */
[----:B------:R-:W-:-:S04]  /*1ee0*/  SHF.L.U32 R3, R12, 0x1f, RZ ;  /* 0x0000001f0c037819 */ /* 0x000fc800000006ff */
[----:B------:R-:W2:Y:S02]  /*1ef0*/  SYNCS.PHASECHK.TRANS64.TRYWAIT P0, [UR17+0x28], R3 ;  /* 0x00002803ff0075a7 */ /* 0x000ea40008001111 */
[----:B--2---:R-:W-:Y:S05]  /*1f00*/  @!P0 BRA `(.L_x_34) ;  /* 0x0000007800788947 */ /* 0x004fea0003800000 */
.L_x_33:
[----:B------:R2:W-:Y:S01]  /*1f10*/  @!P3 SYNCS.ARRIVE.TRANS64 RZ, [UR17], R2 ;  /* 0x00000002ffffb9a7 */ /* 0x0005e20008000011 */
[----:B------:R-:W-:-:S04]  /*1f20*/  ULOP3.LUT UR5, UR25, 0x2, URZ, 0xfc, !UPT ;  /* 0x0000000219057892 */ /* 0x000fc8000f8efcff */
[----:B------:R-:W-:-:S09]  /*1f30*/  UISETP.NE.AND UP0, UPT, UR5, 0x2, UPT ;  /* 0x000000020500788c */ /* 0x000fd2000bf05270 */
[----:B------:R-:W-:Y:S05]  /*1f40*/  BRA.U UP0, `(.L_x_35) ;  /* 0x0000000100047547 */ /* 0x000fea000b800000 */
[----:B------:R-:W-:Y:S05]  /*1f50*/  BPT.TRAP 0x1 ;  /* 0x000000040000795c */ /* 0x000fea0000300000 */
.L_x_35:
[----:B------:R-:W-:Y:S04]  /*1f60*/  BSSY.RECONVERGENT B0, `(.L_x_36) ;  /* 0x0000003000007945 */ /* 0x000fe80003800200 */
[----:B------:R-:W-:Y:S05]  /*1f70*/  @P2 BRA `(.L_x_37) ;  /* 0x0000000000042947 */ /* 0x000fea0003800000 */
[----:B------:R-:W-:Y:S05]  /*1f80*/  BPT.TRAP 0x1 ;  /* 0x000000040000795c */ /* 0x000fea0000300000 */
.L_x_37:
[----:B------:R-:W-:Y:S05]  /*1f90*/  BSYNC.RECONVERGENT B0 ;  /* 0x0000000000007941 */ /* 0x000fea0003800200 */
.L_x_36:
[----:B------:R-:W-:Y:S02]  /*1fa0*/  UIADD3 UR5, UPT, UPT, UR4, 0x1, URZ ;  /* 0x0000000104057890 */ /* 0x000fe4000fffe0ff */
[----:B------:R-:W-:Y:S02]  /*1fb0*/  UIADD3 UR14, UP1, UPT, UR28, 0x80, URZ ;  /* 0x000000801c0e7890 */ /* 0x000fe4000ff3e0ff */
[----:B------:R-:W-:Y:S02]  /*1fc0*/  UISETP.NE.AND UP0, UPT, UR5, 0x5, UPT ;  /* 0x000000050500788c */ /* 0x000fe4000bf05270 */
[----:B------:R-:W-:Y:S02]  /*1fd0*/  ULEA UR16, UR4, UR38, 0xc ;  /* 0x0000002604107291 */ /* 0x000fe4000f8e60ff */
[----:B------:R-:W-:Y:S02]  /*1fe0*/  USEL UR8, URZ, 0x1, UP0 ;  /* 0x00000001ff087887 */ /* 0x000fe40008000000 */
[----:B------:R-:W-:-:S02]  /*1ff0*/  USEL UR7, UR5, URZ, UP0 ;  /* 0x000000ff05077287 */ /* 0x000fc40008000000 */
[----:B------:R-:W-:Y:S02]  /*2000*/  UIADD3 UR22, UP0, UPT, UR28, 0x180, URZ ;  /* 0x000001801c167890 */ /* 0x000fe4000ff1e0ff */
[----:B------:R-:W-:Y:S01]  /*2010*/  ULEA UR5, UR7, UR21, 0x3 ;  /* 0x0000001507057291 */ /* 0x000fe2000f8e18ff */
[----:B------:R-:W-:Y:S01]  /*2020*/  LOP3.LUT R12, R12, UR8, RZ, 0x3c, !PT ;  /* 0x000000080c0c7c12 */ /* 0x000fe2000f8e3cff */
[----:B------:R-:W-:Y:S02]  /*2030*/  ULEA UR8, UR4, UR37, 0xe ;  /* 0x0000002504087291 */ /* 0x000fe4000f8e70ff */
[----:B------:R-:W-:Y:S01]  /*2040*/  USHF.L.U32 UR18, UR6, 0x6, URZ ;  /* 0x0000000606127899 */ /* 0x000fe200080006ff */
[----:B-1----:R-:W-:Y:S01]  /*2050*/  SHF.L.U32 R0, R12, 0x1f, RZ ;  /* 0x0000001f0c007819 */ /* 0x002fe200000006ff */
[----:B------:R-:W-:Y:S02]  /*2060*/  UPRMT UR4, URZ, 0x5410, UR27 ;  /* 0x00005410ff047896 */ /* 0x000fe4000800001b */
[----:B------:R-:W-:Y:S01]  /*2070*/  UIADD3.X UR15, UPT, UPT, URZ, UR29, URZ, UP1, !UPT ;  /* 0x0000001dff0f7290 */ /* 0x000fe20008ffe4ff */
[----:B------:R3:W4:Y:S01]  /*2080*/  SYNCS.PHASECHK.TRANS64.TRYWAIT P0, [UR5+0x28], R0 ;  /* 0x00002800ff0075a7 */ /* 0x0007220008001105 */
[----:B------:R-:W-:-:S02]  /*2090*/  UPRMT UR5, URZ, 0x5410, UR26 ;  /* 0x00005410ff057896 */ /* 0x000fc4000800001a */
[----:B------:R-:W-:Y:S01]  /*20a0*/  UIADD3.X UR23, UPT, UPT, URZ, UR29, URZ, UP0, !UPT ;  /* 0x0000001dff177290 */ /* 0x000fe200087fe4ff */
[----:B------:R-:W-:Y:S01]  /*20b0*/  UMOV UR32, 0x0 ;  /* 0x0000000000207882 */ /* 0x000fe20000000000 */
[----:B------:R-:W-:Y:S01]  /*20c0*/  UMOV UR33, 0x10000000 ;  /* 0x1000000000217882 */ /* 0x000fe20000000000 */
[----:B------:R-:W-:Y:S01]  /*20d0*/  UMOV UR19, UR35 ;  /* 0x0000002300137c82 */ /* 0x000fe20008000000 */
[----:B------:R-:W-:Y:S01]  /*20e0*/  UMOV UR20, UR36 ;  /* 0x0000002400147c82 */ /* 0x000fe20008000000 */
[----:B------:R-:W-:Y:S01]  /*20f0*/  UMOV UR12, UR36 ;  /* 0x00000024000c7c82 */ /* 0x000fe20008000000 */
[----:B------:R-:W-:Y:S01]  /*2100*/  UMOV UR9, UR17 ;  /* 0x0000001100097c82 */ /* 0x000fe20008000000 */
[----:B------:R-:W-:Y:S01]  /*2110*/  UMOV UR10, UR18 ;  /* 0x00000012000a7c82 */ /* 0x000fe20008000000 */
[----:B------:R1:W-:Y:S01]  /*2120*/  UTMALDG.3D.MULTICAST [UR16], [UR14], UR4, desc[UR32] ;  /* 0x000020100e0073b4 */ /* 0x0003e20008011804 */
[----:B------:R-:W-:-:S04]  /*2130*/  UIADD3 UR6, UPT, UPT, UR6, 0x1, URZ ;  /* 0x0000000106067890 */ /* 0x000fc8000fffe0ff */
[----:B------:R-:W-:Y:S01]  /*2140*/  UISETP.NE.AND UP0, UPT, UR6, UR13, UPT ;  /* 0x0000000d0600728c */ /* 0x000fe2000bf05270 */
[----:B------:R3:W-:Y:S01]  /*2150*/  UTMALDG.3D.MULTICAST [UR8], [UR22], UR5, desc[UR32] ;  /* 0x00002008160073b4 */ /* 0x0007e20008011805 */
[----:B-1----:R-:W-:-:S07]  /*2160*/  UMOV UR4, UR7 ;  /* 0x0000000700047c82 */ /* 0x002fce0008000000 */
[----:B---3--:R-:W-:Y:S05]  /*2170*/  BRA.U UP0, `(.L_x_38) ;  /* 0xfffffffd004c7547 */ /* 0x008fea000b83ffff */
.L_x_32:
[C---:B------:R-:W-:Y:S01]  /*2180*/  LEA R3, R11.reuse, UR21, 0x3 ;  /* 0x000000150b037c11 */ /* 0x040fe2000f8e18ff */
[----:B------:R-:W-:Y:S01]  /*2190*/  NOP ;  /* 0x0000000000007918 */ /* 0x000fe20000000000 */
[----:B-1----:R-:W-:Y:S02]  /*21a0*/  SHF.L.U32 R0, R10, 0x1f, RZ ;  /* 0x0000001f0a007819 */ /* 0x002fe400000006ff */
[----:B------:R-:W-:Y:S02]  /*21b0*/  LEA R5, R11, UR21, 0x4 ;  /* 0x000000150b057c11 */ /* 0x000fe4000f8e20ff */
[----:B--2-4-:R-:W1:Y:S02]  /*21c0*/  SYNCS.PHASECHK.TRANS64.TRYWAIT P0, [R3+URZ+0xa0], R0 ;  /* 0x0000a000030075a7 */ /* 0x014e6400080011ff */
[----:B-1----:R-:W-:Y:S05]  /*21d0*/  @!P0 BRA `(.L_x_39) ;  /* 0x0000007400dc8947 */ /* 0x002fea0003800000 */
.L_x_136:
[----:B------:R-:W2:Y:S01]  /*21e0*/  LDS.128 R4, [R5+0x130] ;  /* 0x0001300005047984 */ /* 0x000ea20000000c00 */
[----:B------:R-:W-:Y:S01]  /*21f0*/  UISETP.GE.AND UP0, UPT, UR42, 0x1, UPT ;  /* 0x000000012a00788c */ /* 0x000fe2000bf06270 */
[----:B------:R-:W-:Y:S01]  /*2200*/  @!PT LDS RZ, [RZ] ;  /* 0x00000000fffff984 */ /* 0x000fe20000000800 */
[----:B------:R-:W-:Y:S01]  /*2210*/  @!PT LDS RZ, [RZ] ;  /* 0x00000000fffff984 */ /* 0x000fe20000000800 */
[----:B------:R-:W-:Y:S01]  /*2220*/  @!PT LDS RZ, [RZ] ;  /* 0x00000000fffff984 */ /* 0x000fe20000000800 */
[----:B------:R-:W-:Y:S01]  /*2230*/  @!PT LDS RZ, [RZ] ;  /* 0x00000000fffff984 */ /* 0x000fe20000000800 */
[----:B------:R3:W-:Y:S06]  /*2240*/  MEMBAR.ALL.CTA ;  /* 0x0000000000007992 */ /* 0x0007ec0000008000 */
[----:B---3--:R-:W3:Y:S01]  /*2250*/  FENCE.VIEW.ASYNC.S ;  /* 0x00000000000073c6 */ /* 0x008ee20000000000 */
[----:B--2---:R-:W-:-:S13]  /*2260*/  LOP3.LUT P0, RZ, R6, 0x1, RZ, 0xc0, !PT ;  /* 0x0000000106ff7812 */ /* 0x004fda000780c0ff */
[----:B---3--:R-:W-:Y:S01]  /*2270*/  VOTEU.ANY UP1, P0 ;  /* 0x0000000000ff7886 */ /* 0x008fe20000020100 */
[----:B------:R-:W-:-:S13]  /*2280*/  PLOP3.LUT P0, PT, PT, PT, UP1, 0x80, 0x8 ;  /* 0x000000000008781c */ /* 0x000fda0003f0f018 */
[----:B-1----:R-:W-:Y:S02]  /*2290*/  @P0 LOP3.LUT R0, R5, 0xffff, RZ, 0xc0, !PT ;  /* 0x0000ffff05000812 */ /* 0x002fe400078ec0ff */
[----:B------:R-:W-:Y:S02]  /*22a0*/  @P0 MOV R2, R4 ;  /* 0x0000000400020202 */ /* 0x000fe40000000f00 */
[----:B------:R-:W-:Y:S01]  /*22b0*/  @P0 R2UR UR5, R0 ;  /* 0x00000000000502ca */ /* 0x000fe200000e0000 */
[----:B------:R-:W-:Y:S01]  /*22c0*/  VIADD R0, R3, 0xb0 ;  /* 0x000000b003007836 */ /* 0x000fe20000000000 */
[----:B------:R-:W-:Y:S02]  /*22d0*/  @P0 SHF.R.U32.HI R4, RZ, 0x10, R5 ;  /* 0x00000010ff040819 */ /* 0x000fe40000011605 */
[----:B------:R-:W-:Y:S02]  /*22e0*/  @P0 R2UR UR6, R2 ;  /* 0x00000000020602ca */ /* 0x000fe400000e0000 */
[----:B------:R-:W-:-:S02]  /*22f0*/  PRMT R0, RZ, 0x654, R0 ;  /* 0x00000654ff007816 */ /* 0x000fc40000000000 */
[----:B------:R-:W-:Y:S02]  /*2300*/  @P0 R2UR UR4, R4 ;  /* 0x00000000040402ca */ /* 0x000fe400000e0000 */
[----:B------:R1:W-:Y:S03]  /*2310*/  SYNCS.ARRIVE.TRANS64.RED.A1T0 RZ, [R0+URZ], RZ ;  /* 0x000000ff00ff79a7 */ /* 0x0003e600081004ff */
[----:B------:R-:W-:-:S04]  /*2320*/  @UP1 UMOV UR39, UR5 ;  /* 0x0000000500271c82 */ /* 0x000fc80008000000 */
[----:B------:R-:W-:-:S04]  /*2330*/  @UP1 UMOV UR40, UR6 ;  /* 0x0000000600281c82 */ /* 0x000fc80008000000 */
[----:B------:R-:W-:Y:S01]  /*2340*/  @UP1 UMOV UR36, UR4 ;  /* 0x0000000400241c82 */ /* 0x000fe20008000000 */
[----:B------:R-:W-:Y:S05]  /*2350*/  BRA.U !UP0, `(.L_x_40) ;  /* 0x0000000108d47547 */ /* 0x000fea000b800000 */
[----:B------:R-:W2:Y:S01]  /*2360*/  LDCU.128 UR12, c[0x0][0xb10] ;  /* 0x00016200ff0c77ac */ /* 0x000ea20008000c00 */
[----:B------:R-:W3:Y:S01]  /*2370*/  LDCU UR22, c[0x0][0xb20] ;  /* 0x00016400ff1677ac */ /* 0x000ee20008000800 */
[----:B------:R-:W4:Y:S01]  /*2380*/  LDCU UR20, c[0x0][0xb0c] ;  /* 0x00016180ff1477ac */ /* 0x000f220008000800 */
[----:B------:R-:W1:Y:S01]  /*2390*/  LDCU.64 UR8, c[0x0][0xb28] ;  /* 0x00016500ff0877ac */ /* 0x000e620008000a00 */
[----:B------:R-:W-:Y:S02]  /*23a0*/  UISETP.NE.AND UP3, UPT, UR42, 0x1, UPT ;  /* 0x000000012a00788c */ /* 0x000fe4000bf65270 */
[----:B--2---:R-:W-:Y:S02]  /*23b0*/  UIMAD.WIDE.U32 UR10, UR41, UR15, URZ ;  /* 0x0000000f290a72a5 */ /* 0x004fe4000f8e00ff */
[----:B------:R-:W-:Y:S02]  /*23c0*/  UIMAD.WIDE.U32 UR4, UR43, UR12, URZ ;  /* 0x0000000c2b0472a5 */ /* 0x000fe4000f8e00ff */
[----:B------:R-:W-:-:S02]  /*23d0*/  UISETP.NE.AND UP0, UPT, UR14, 0x1, UPT ;  /* 0x000000010e00788c */ /* 0x000fc4000bf05270 */
[----:B------:R-:W-:Y:S01]  /*23e0*/  UIMAD.WIDE.U32 UR18, UR39, UR15, URZ ;  /* 0x0000000f271272a5 */ /* 0x000fe2000f8e00ff */
[----:B------:R-:W-:Y:S02]  /*23f0*/  UMOV UR10, UR11 ;  /* 0x0000000b000a7c82 */ /* 0x000fe40008000000 */
[----:B------:R-:W-:Y:S01]  /*2400*/  UMOV UR4, UR5 ;  /* 0x0000000500047c82 */ /* 0x000fe20008000000 */
[----:B---3--:R-:W-:Y:S02]  /*2410*/  USHF.R.U32.HI UR10, URZ, UR22, UR10 ;  /* 0x00000016ff0a7299 */ /* 0x008fe4000801160a */
[----:B----4-:R-:W-:Y:S02]  /*2420*/  UISETP.NE.AND UP2, UPT, UR20, 0x1, UPT ;  /* 0x000000011400788c */ /* 0x010fe4000bf45270 */
[----:B------:R-:W-:Y:S02]  /*2430*/  USHF.R.U32.HI UR4, URZ, UR13, UR4 ;  /* 0x0000000dff047299 */ /* 0x000fe40008011604 */
[----:B------:R-:W-:-:S02]  /*2440*/  USEL UR5, UR41, UR10, !UP0 ;  /* 0x0000000a29057287 */ /* 0x000fc4000c000000 */
[----:B------:R-:W-:Y:S02]  /*2450*/  USEL UR6, UR43, UR4, !UP2 ;  /* 0x000000042b067287 */ /* 0x000fe4000d000000 */
[----:B-1----:R-:W-:Y:S01]  /*2460*/  UIMAD.WIDE.U32 UR10, UR5, UR8, URZ ;  /* 0x00000008050a72a5 */ /* 0x002fe2000f8e00ff */
[----:B------:R-:W-:Y:S01]  /*2470*/  UMOV UR4, UR19 ;  /* 0x0000001300047c82 */ /* 0x000fe20008000000 */
[----:B------:R-:W-:Y:S02]  /*2480*/  UIMAD.WIDE.U32 UR16, UR40, UR12, URZ ;  /* 0x0000000c281072a5 */ /* 0x000fe4000f8e00ff */
[----:B------:R-:W-:-:S03]  /*2490*/  UIMAD.WIDE.U32 UR18, UR6, UR8, URZ ;  /* 0x00000008061272a5 */ /* 0x000fc6000f8e00ff */
[----:B------:R-:W-:Y:S01]  /*24a0*/  UMOV UR10, UR11 ;  /* 0x0000000b000a7c82 */ /* 0x000fe20008000000 */
[----:B------:R-:W-:Y:S02]  /*24b0*/  USHF.R.U32.HI UR4, URZ, UR22, UR4 ;  /* 0x00000016ff047299 */ /* 0x000fe40008011604 */
[----:B------:R-:W-:Y:S01]  /*24c0*/  @UP3 USHF.R.U32.HI UR5, URZ, UR9, UR10 ;  /* 0x00000009ff053299 */ /* 0x000fe2000801160a */
[----:B------:R-:W-:Y:S01]  /*24d0*/  UMOV UR16, UR17 ;  /* 0x0000001100107c82 */ /* 0x000fe20008000000 */
[----:B------:R-:W-:Y:S01]  /*24e0*/  UMOV UR18, UR19 ;  /* 0x0000001300127c82 */ /* 0x000fe20008000000 */
[----:B------:R-:W-:Y:S02]  /*24f0*/  USHF.R.U32.HI UR13, URZ, UR13, UR16 ;  /* 0x0000000dff0d7299 */ /* 0x000fe40008011610 */
[----:B------:R-:W-:Y:S02]  /*2500*/  USEL UR4, UR39, UR4, !UP0 ;  /* 0x0000000427047287 */ /* 0x000fe4000c000000 */
[----:B------:R-:W-:-:S02]  /*2510*/  @UP3 USHF.R.U32.HI UR6, URZ, UR9, UR18 ;  /* 0x00000009ff063299 */ /* 0x000fc40008011612 */
[----:B------:R-:W-:Y:S02]  /*2520*/  UIMAD UR10, UR42, UR5, URZ ;  /* 0x000000052a0a72a4 */ /* 0x000fe4000f8e02ff */
[----:B------:R-:W-:Y:S02]  /*2530*/  USEL UR5, UR40, UR13, !UP2 ;  /* 0x0000000d28057287 */ /* 0x000fe4000d000000 */
[----:B------:R-:W-:Y:S02]  /*2540*/  UIMAD UR12, UR42, UR6, URZ ;  /* 0x000000062a0c72a4 */ /* 0x000fe4000f8e02ff */
[----:B------:R-:W-:Y:S02]  /*2550*/  UISETP.GE.AND UP0, UPT, UR4, UR10, UPT ;  /* 0x0000000a0400728c */ /* 0x000fe4000bf06270 */
[----:B------:R-:W-:Y:S02]  /*2560*/  UIMAD.WIDE.U32 UR10, UR4, UR8, URZ ;  /* 0x00000008040a72a5 */ /* 0x000fe4000f8e00ff */
[----:B------:R-:W-:-:S02]  /*2570*/  UISETP.GE.OR UP0, UPT, UR5, UR12, UP0 ;  /* 0x0000000c0500728c */ /* 0x000fc40008706670 */
        /* <DEDUP_REMOVED lines=19> */
.L_x_40:
[----:B------:R-:W2:Y:S02]  /*26b0*/  LDCU UR4, c[0x0][0xb30] ;  /* 0x00016600ff0477ac */ /* 0x000ea40008000800 */
[----:B--2---:R-:W-:-:S09]  /*26c0*/  UISETP.NE.AND UP0, UPT, UR4, 0x1, UPT ;  /* 0x000000010400788c */ /* 0x004fd2000bf05270 */
[----:B------:R-:W-:Y:S05]  /*26d0*/  BRA.U UP0, `(.L_x_41) ;  /* 0x0000000100447547 */ /* 0x000fea000b800000 */
        /* <DEDUP_REMOVED lines=17> */
.L_x_41:
[----:B------:R-:W-:Y:S01]  /*27f0*/  VIADD R11, R11, 0x1 ;  /* 0x000000010b0b7836 */ /* 0x000fe20000000000 */
[----:B------:R-:W-:Y:S01]  /*2800*/  R2UR UR4, R87 ;  /* 0x00000000570472ca */ /* 0x000fe200000e0000 */
[----:B------:R-:W-:Y:S01]  /*2810*/  UIADD3 UR16, UPT, UPT, UR40, UR59, URZ ;  /* 0x0000003b28107290 */ /* 0x000fe2000fffe0ff */
[----:B------:R-:W-:Y:S02]  /*2820*/  PLOP3.LUT P1, PT, PT, PT, PT, 0x80, 0x8 ;  /* 0x000000000008781c */ /* 0x000fe40003f2f070 */
[----:B------:R-:W-:-:S04]  /*2830*/  ISETP.NE.AND P0, PT, R11, 0x2, PT ;  /* 0x000000020b00780c */ /* 0x000fc80003f05270 */
[----:B------:R-:W-:Y:S02]  /*2840*/  SEL R3, RZ, 0x1, P0 ;  /* 0x00000001ff037807 */ /* 0x000fe40000000000 */
[----:B------:R-:W-:Y:S02]  /*2850*/  SEL R11, R11, RZ, P0 ;  /* 0x000000ff0b0b7207 */ /* 0x000fe40000000000 */
[----:B------:R-:W-:Y:S01]  /*2860*/  LOP3.LUT R10, R10, R3, RZ, 0x3c, !PT ;  /* 0x000000030a0a7212 */ /* 0x000fe200078e3cff */
[----:B------:R-:W-:Y:S01]  /*2870*/  UIADD3 UR20, UPT, UPT, UR39, UR4, URZ ;  /* 0x0000000427147290 */ /* 0x000fe2000fffe0ff */
[----:B------:R-:W-:Y:S11]  /*2880*/  BRA.U UP1, `(.L_x_42) ;  /* 0xfffffff101507547 */ /* 0x000ff6000b83ffff */
[----:B------:R-:W-:Y:S01]  /*2890*/  UIADD3 UR21, UPT, UPT, UR21, 0x28, URZ ;  /* 0x0000002815157890 */ /* 0x000fe2000fffe0ff */
[----:B------:R-:W-:-:S03]  /*28a0*/  SHF.L.U32 R3, R12, 0x1f, RZ ;  /* 0x0000001f0c037819 */ /* 0x000fc600000006ff */
[----:B------:R-:W-:-:S09]  /*28b0*/  ULEA UR4, UR7, UR21, 0x3 ;  /* 0x0000001507047291 */ /* 0x000fd2000f8e18ff */
[----:B------:R-:W2:Y:S02]  /*28c0*/  SYNCS.PHASECHK.TRANS64.TRYWAIT P0, [UR4], R3 ;  /* 0x00000003ff0075a7 */ /* 0x000ea40008001104 */
[----:B--2---:R-:W-:Y:S05]  /*28d0*/  @!P0 BRA `(.L_x_43) ;  /* 0x0000007000308947 */ /* 0x004fea0003800000 */
.L_x_138:
[----:B------:R-:W-:-:S04]  /*28e0*/  UIADD3 UR4, UPT, UPT, UR7, 0x1, URZ ;  /* 0x0000000107047890 */ /* 0x000fc8000fffe0ff */
[----:B------:R-:W-:-:S04]  /*28f0*/  UISETP.NE.AND UP0, UPT, UR4, 0x5, UPT ;  /* 0x000000050400788c */ /* 0x000fc8000bf05270 */
[----:B------:R-:W-:Y:S02]  /*2900*/  USEL UR6, URZ, 0x1, UP0 ;  /* 0x00000001ff067887 */ /* 0x000fe40008000000 */
[----:B------:R-:W-:-:S04]  /*2910*/  USEL UR4, UR4, URZ, UP0 ;  /* 0x000000ff04047287 */ /* 0x000fc80008000000 */
[----:B------:R-:W-:Y:S01]  /*2920*/  ULEA UR5, UR4, UR21, 0x3 ;  /* 0x0000001504057291 */ /* 0x000fe2000f8e18ff */
[----:B------:R-:W-:-:S04]  /*2930*/  LOP3.LUT R2, R12, UR6, RZ, 0x3c, !PT ;  /* 0x000000060c027c12 */ /* 0x000fc8000f8e3cff */
[----:B-1----:R-:W-:-:S04]  /*2940*/  SHF.L.U32 R3, R2, 0x1f, RZ ;  /* 0x0000001f02037819 */ /* 0x002fc800000006ff */
[----:B------:R-:W1:Y:S02]  /*2950*/  SYNCS.PHASECHK.TRANS64.TRYWAIT P0, [UR5], R3 ;  /* 0x00000003ff0075a7 */ /* 0x000e640008001105 */
[----:B-1----:R-:W-:Y:S05]  /*2960*/  @!P0 BRA `(.L_x_44) ;  /* 0x0000007000248947 */ /* 0x002fea0003800000 */
.L_x_140:
        /* <DEDUP_REMOVED lines=9> */
.L_x_142:
        /* <DEDUP_REMOVED lines=9> */
.L_x_144:
[----:B------:R-:W-:-:S04]  /*2a90*/  UIADD3 UR4, UPT, UPT, UR4, 0x1, URZ ;  /* 0x0000000104047890 */ /* 0x000fc8000fffe0ff */
[----:B------:R-:W-:-:S04]  /*2aa0*/  UISETP.NE.AND UP0, UPT, UR4, 0x5, UPT ;  /* 0x000000050400788c */ /* 0x000fc8000bf05270 */
[----:B------:R-:W-:Y:S02]  /*2ab0*/  USEL UR5, URZ, 0x1, UP0 ;  /* 0x00000001ff057887 */ /* 0x000fe40008000000 */
[----:B------:R-:W-:-:S04]  /*2ac0*/  USEL UR4, UR4, URZ, UP0 ;  /* 0x000000ff04047287 */ /* 0x000fc80008000000 */
[----:B------:R-:W-:Y:S01]  /*2ad0*/  ULEA UR4, UR4, UR21, 0x3 ;  /* 0x0000001504047291 */ /* 0x000fe2000f8e18ff */
[----:B-1----:R-:W-:-:S04]  /*2ae0*/  LOP3.LUT R3, R2, UR5, RZ, 0x3c, !PT ;  /* 0x0000000502037c12 */ /* 0x002fc8000f8e3cff */
[----:B------:R-:W-:Y:S01]  /*2af0*/  SHF.L.U32 R3, R3, 0x1f, RZ ;  /* 0x0000001f03037819 */ /* 0x000fe200000006ff */
[----:B------:R-:W-:-:S07]  /*2b00*/  IMAD.U32 R0, RZ, RZ, UR4 ;  /* 0x00000004ff007e24 */ /* 0x000fce000f8e00ff */
.L_x_47:
[----:B-1----:R1:W2:Y:S02]  /*2b10*/  SYNCS.PHASECHK.TRANS64.TRYWAIT P0, [R0+URZ], R3 ;  /* 0x00000003000075a7 */ /* 0x0022a400080011ff */
[----:B--2---:R-:W-:Y:S05]  /*2b20*/  @!P0 NANOSLEEP.SYNCS 0x989680 ;  /* 0x009896800000895d */ /* 0x004fea0003900000 */
[----:B------:R-:W2:Y:S02]  /*2b30*/  @!P0 SYNCS.PHASECHK.TRANS64 P0, [R0+URZ], R3 ;  /* 0x00000003000085a7 */ /* 0x000ea400080010ff */
[----:B--2---:R-:W-:Y:S05]  /*2b40*/  @P0 EXIT ;  /* 0x000000000000094d */ /* 0x004fea0003800000 */
[----:B------:R-:W-:Y:S05]  /*2b50*/  BRA `(.L_x_47) ;  /* 0xfffffffc00ec7947 */ /* 0x000fea000383ffff */
.L_x_22:
[----:B------:R-:W2:Y:S02]  /*2b60*/  S2UR UR4, SR_CgaCtaId ;  /* 0x00000000000479c3 */ /* 0x000ea40000008800 */
[----:B--2---:R-:W-:-:S04]  /*2b70*/  UISETP.NE.AND UP0, UPT, UR4, URZ, UPT ;  /* 0x000000ff0400728c */ /* 0x004fc8000bf05270 */
[----:B------:R-:W-:-:S09]  /*2b80*/  UISETP.NE.OR UP0, UPT, UR17, 0x1, UP0 ;  /* 0x000000011100788c */ /* 0x000fd20008705670 */
[----:B------:R-:W-:Y:S05]  /*2b90*/  BRA.U UP0, `(.L_x_48) ;  /* 0x00000005004c7547 */ /* 0x000fea000b800000 */
[----:B------:R-:W2:Y:S01]  /*2ba0*/  S2UR UR5, SR_CgaCtaId ;  /* 0x00000000000579c3 */ /* 0x000ea20000008800 */
[----:B------:R-:W-:Y:S01]  /*2bb0*/  UMOV UR4, 0x400 ;  /* 0x0000040000047882 */ /* 0x000fe20000000000 */
[----:B------:R-:W-:Y:S01]  /*2bc0*/  ISETP.GE.U32.AND P2, PT, R0, 0x4, PT ;  /* 0x000000040000780c */ /* 0x000fe20003f46070 */
[----:B------:R-:W-:Y:S01]  /*2bd0*/  IMAD.MOV.U32 R12, RZ, RZ, 0x1 ;  /* 0x00000001ff0c7424 */ /* 0x000fe200078e00ff */
[----:B------:R-:W-:Y:S02]  /*2be0*/  CS2R R10, SRZ ;  /* 0x00000000000a7805 */ /* 0x000fe4000001ff00 */
[----:B------:R-:W-:Y:S01]  /*2bf0*/  CS2R R8, SRZ ;  /* 0x0000000000087805 */ /* 0x000fe2000001ff00 */
[----:B--2---:R-:W-:-:S03]  /*2c00*/  ULEA UR6, UR5, UR4, 0x18 ;  /* 0x0000000405067291 */ /* 0x004fc6000f8ec0ff */
[----:B------:R-:W-:-:S09]  /*2c10*/  UMOV UR5, URZ ;  /* 0x000000ff00057c82 */ /* 0x000fd20008000000 */
.L_x_52:
[----:B------:R-:W-:Y:S02]  /*2c20*/  LEA R2, R8, UR6, 0x3 ;  /* 0x0000000608027c11 */ /* 0x000fe4000f8e18ff */
[----:B------:R-:W-:-:S03]  /*2c30*/  SHF.L.U32 R5, R9, 0x1f, RZ ;  /* 0x0000001f09057819 */ /* 0x000fc600000006ff */
[----:B------:R-:W-:Y:S01]  /*2c40*/  VIADD R4, R2, 0x110 ;  /* 0x0000011002047836 */ /* 0x000fe20000000000 */
[----:B------:R-:W2:Y:S02]  /*2c50*/  SYNCS.PHASECHK.TRANS64.TRYWAIT P0, [R2+URZ+0x100], R5 ;  /* 0x00010005020075a7 */ /* 0x000ea400080011ff */
[----:B--2---:R-:W-:Y:S05]  /*2c60*/  @!P0 BRA `(.L_x_49) ;  /* 0x0000006c00ac8947 */ /* 0x004fea0003800000 */
.L_x_145:
[----:B------:R-:W-:Y:S01]  /*2c70*/  ULEA UR4, UR5, UR6, 0x3 ;  /* 0x0000000605047291 */ /* 0x000fe2000f8e18ff */
[----:B------:R-:W-:Y:S02]  /*2c80*/  PRMT R4, RZ, 0x654, R4 ;  /* 0x00000654ff047816 */ /* 0x000fe40000000004 */
[----:B--2---:R-:W-:Y:S01]  /*2c90*/  SHF.L.U32 R5, R12, 0x1f, RZ ;  /* 0x0000001f0c057819 */ /* 0x004fe200000006ff */
[----:B------:R-:W-:Y:S01]  /*2ca0*/  UIADD3 UR7, UPT, UPT, UR4, 0xa0, URZ ;  /* 0x000000a004077890 */ /* 0x000fe2000fffe0ff */
[----:B------:R2:W-:Y:S05]  /*2cb0*/  SYNCS.ARRIVE.TRANS64.RED.A1T0 RZ, [R4+URZ], RZ ;  /* 0x000000ff04ff79a7 */ /* 0x0005ea00081004ff */
[----:B------:R-:W-:Y:S01]  /*2cc0*/  IMAD.U32 R7, RZ, RZ, UR7 ;  /* 0x00000007ff077e24 */ /* 0x000fe2000f8e00ff */
[----:B------:R-:W3:Y:S04]  /*2cd0*/  SYNCS.PHASECHK.TRANS64.TRYWAIT P0, [UR4+0xb0], R5 ;  /* 0x0000b005ff0075a7 */ /* 0x000ee80008001104 */
[----:B------:R-:W-:Y:S01]  /*2ce0*/  PRMT R6, R0, 0x654, R7 ;  /* 0x0000065400067816 */ /* 0x000fe20000000007 */
[----:B--2---:R-:W-:Y:S01]  /*2cf0*/  @!P2 IMAD.MOV.U32 R4, RZ, RZ, 0x10 ;  /* 0x00000010ff04a424 */ /* 0x004fe200078e00ff */
[----:B---3--:R-:W-:Y:S06]  /*2d00*/  @!P0 BRA `(.L_x_50) ;  /* 0x0000006c00988947 */ /* 0x008fec0003800000 */
.L_x_147:
[----:B------:R-:W-:Y:S01]  /*2d10*/  ULEA UR8, UR5, UR6, 0x4 ;  /* 0x0000000605087291 */ /* 0x000fe2000f8e20ff */
[----:B------:R-:W-:Y:S01]  /*2d20*/  SEL R3, R6, R3, !P2 ;  /* 0x0000000306037207 */ /* 0x000fe20005000000 */
[----:B------:R-:W-:Y:S01]  /*2d30*/  UIADD3 UR9, UPT, UPT, UR4, 0xa0, URZ ;  /* 0x000000a004097890 */ /* 0x000fe2000fffe0ff */
[----:B--2---:R-:W-:Y:S01]  /*2d40*/  LEA R2, R11, UR6, 0x3 ;  /* 0x000000060b027c11 */ /* 0x004fe2000f8e18ff */
[----:B------:R-:W-:Y:S01]  /*2d50*/  UIADD3 UR8, UPT, UPT, UR8, 0x130, URZ ;  /* 0x0000013008087890 */ /* 0x000fe2000fffe0ff */
[----:B------:R-:W-:Y:S01]  /*2d60*/  SHF.L.U32 R5, R10, 0x1f, RZ ;  /* 0x0000001f0a057819 */ /* 0x000fe200000006ff */
[----:B------:R2:W-:Y:S01]  /*2d70*/  @!P2 SYNCS.ARRIVE.TRANS64.RED RZ, [R3+URZ], R4 ;  /* 0x0000000403ffa9a7 */ /* 0x0005e200080004ff */
[----:B------:R-:W-:Y:S01]  /*2d80*/  UIADD3 UR4, UPT, UPT, UR5, 0x1, URZ ;  /* 0x0000000105047890 */ /* 0x000fe2000fffe0ff */
[----:B------:R-:W-:-:S03]  /*2d90*/  VIADD R8, R8, 0x1 ;  /* 0x0000000108087836 */ /* 0x000fc60000000000 */
[----:B------:R-:W-:Y:S02]  /*2da0*/  UISETP.NE.AND UP0, UPT, UR4, 0x2, UPT ;  /* 0x000000020400788c */ /* 0x000fe4000bf05270 */
[----:B------:R-:W-:Y:S06]  /*2db0*/  UGETNEXTWORKID.BROADCAST [UR8], [UR9] ;  /* 0x00000000080073ca */ /* 0x000fec0008000100 */
[----:B------:R-:W-:Y:S01]  /*2dc0*/  USEL UR7, URZ, 0x1, UP0 ;  /* 0x00000001ff077887 */ /* 0x000fe20008000000 */
[----:B------:R-:W-:Y:S01]  /*2dd0*/  ISETP.NE.AND P0, PT, R8, 0x2, PT ;  /* 0x000000020800780c */ /* 0x000fe20003f05270 */
[----:B------:R-:W-:Y:S01]  /*2de0*/  USEL UR5, UR4, URZ, UP0 ;  /* 0x000000ff04057287 */ /* 0x000fe20008000000 */
[----:B------:R-:W3:Y:S03]  /*2df0*/  SYNCS.PHASECHK.TRANS64.TRYWAIT P1, [R2+URZ+0xa0], R5 ;  /* 0x0000a005020075a7 */ /* 0x000ee600080211ff */
[----:B------:R-:W-:Y:S01]  /*2e00*/  LOP3.LUT R12, R12, UR7, RZ, 0x3c, !PT ;  /* 0x000000070c0c7c12 */ /* 0x000fe2000f8e3cff */
[----:B--23--:R-:W-:Y:S07]  /*2e10*/  @!P1 BRA `(.L_x_51) ;  /* 0x0000006c006c9947 */ /* 0x00cfee0003800000 */
.L_x_148:
[C---:B------:R-:W-:Y:S01]  /*2e20*/  LEA R4, R11.reuse, UR6, 0x4 ;  /* 0x000000060b047c11 */ /* 0x040fe2000f8e20ff */
[----:B--2---:R-:W-:Y:S01]  /*2e30*/  VIADD R2, R2, 0xb0 ;  /* 0x000000b002027836 */ /* 0x004fe20000000000 */
[----:B------:R-:W-:Y:S01]  /*2e40*/  SEL R8, R8, RZ, P0 ;  /* 0x000000ff08087207 */ /* 0x000fe20000000000 */
[----:B------:R-:W-:-:S03]  /*2e50*/  VIADD R11, R11, 0x1 ;  /* 0x000000010b0b7836 */ /* 0x000fc60000000000 */
[----:B------:R-:W2:Y:S01]  /*2e60*/  LDS.128 R4, [R4+0x130] ;  /* 0x0001300004047984 */ /* 0x000ea20000000c00 */
[----:B------:R-:W-:Y:S02]  /*2e70*/  PRMT R2, RZ, 0x654, R2 ;  /* 0x00000654ff027816 */ /* 0x000fe40000000002 */
[C---:B------:R-:W-:Y:S01]  /*2e80*/  ISETP.NE.AND P1, PT, R11.reuse, 0x2, PT ;  /* 0x000000020b00780c */ /* 0x040fe20003f25270 */
[----:B------:R-:W-:Y:S01]  /*2e90*/  @!PT LDS RZ, [RZ] ;  /* 0x00000000fffff984 */ /* 0x000fe20000000800 */
[----:B------:R-:W-:Y:S01]  /*2ea0*/  @!PT LDS RZ, [RZ] ;  /* 0x00000000fffff984 */ /* 0x000fe20000000800 */
[----:B------:R-:W-:Y:S01]  /*2eb0*/  @!PT LDS RZ, [RZ] ;  /* 0x00000000fffff984 */ /* 0x000fe20000000800 */
[----:B------:R-:W-:Y:S01]  /*2ec0*/  @!PT LDS RZ, [RZ] ;  /* 0x00000000fffff984 */ /* 0x000fe20000000800 */
[----:B------:R3:W-:Y:S06]  /*2ed0*/  MEMBAR.ALL.CTA ;  /* 0x0000000000007992 */ /* 0x0007ec0000008000 */
[----:B---3--:R-:W3:Y:S01]  /*2ee0*/  FENCE.VIEW.ASYNC.S ;  /* 0x00000000000073c6 */ /* 0x008ee20000000000 */
[----:B------:R-:W-:Y:S01]  /*2ef0*/  SEL R11, R11, RZ, P1 ;  /* 0x000000ff0b0b7207 */ /* 0x000fe20000800000 */
[----:B---3--:R3:W-:Y:S01]  /*2f00*/  SYNCS.ARRIVE.TRANS64.RED.A1T0 RZ, [R2+URZ], RZ ;  /* 0x000000ff02ff79a7 */ /* 0x0087e200081004ff */
[----:B--2---:R-:W-:-:S02]  /*2f10*/  LOP3.LUT P3, RZ, R6, 0x1, RZ, 0xc0, !PT ;  /* 0x0000000106ff7812 */ /* 0x004fc4000786c0ff */
[----:B------:R-:W-:-:S04]  /*2f20*/  SEL R5, RZ, 0x1, P1 ;  /* 0x00000001ff057807 */ /* 0x000fc80000800000 */
[----:B------:R-:W-:Y:S02]  /*2f30*/  LOP3.LUT R10, R10, R5, RZ, 0x3c, !PT ;  /* 0x000000050a0a7212 */ /* 0x000fe400078e3cff */
[----:B---3--:R-:W-:-:S04]  /*2f40*/  SEL R2, RZ, 0x1, P0 ;  /* 0x00000001ff027807 */ /* 0x008fc80000000000 */
[----:B------:R-:W-:Y:S01]  /*2f50*/  LOP3.LUT R9, R9, R2, RZ, 0x3c, !PT ;  /* 0x0000000209097212 */ /* 0x000fe200078e3cff */
[----:B------:R-:W-:Y:S06]  /*2f60*/  @P3 BRA `(.L_x_52) ;  /* 0xfffffffc002c3947 */ /* 0x000fec000383ffff */
[----:B------:R-:W-:Y:S01]  /*2f70*/  ULEA UR4, UR5, UR6, 0x3 ;  /* 0x0000000605047291 */ /* 0x000fe2000f8e18ff */
[----:B------:R-:W-:-:S08]  /*2f80*/  SHF.L.U32 R3, R12, 0x1f, RZ ;  /* 0x0000001f0c037819 */ /* 0x000fd000000006ff */
[----:B------:R-:W2:Y:S02]  /*2f90*/  SYNCS.PHASECHK.TRANS64 P0, [UR4+0xb0], R3 ;  /* 0x0000b003ff0075a7 */ /* 0x000ea40008001004 */
[----:B--2---:R-:W-:Y:S05]  /*2fa0*/  @P0 BRA `(.L_x_53) ;  /* 0x0000000000080947 */ /* 0x004fea0003800000 */
[----:B------:R-:W2:Y:S02]  /*2fb0*/  SYNCS.PHASECHK.TRANS64.TRYWAIT P0, [UR4+0xb0], R3 ;  /* 0x0000b003ff0075a7 */ /* 0x000ea40008001104 */
[----:B--2---:R-:W-:Y:S05]  /*2fc0*/  @!P0 BRA `(.L_x_54) ;  /* 0x0000006c00148947 */ /* 0x004fea0003800000 */
.L_x_53:
[----:B------:R-:W-:-:S04]  /*2fd0*/  UIADD3 UR7, UPT, UPT, UR5, 0x1, URZ ;  /* 0x0000000105077890 */ /* 0x000fc8000fffe0ff */
[----:B------:R-:W-:-:S04]  /*2fe0*/  UISETP.NE.AND UP0, UPT, UR7, 0x2, UPT ;  /* 0x000000020700788c */ /* 0x000fc8000bf05270 */
[----:B------:R-:W-:Y:S02]  /*2ff0*/  USEL UR8, URZ, 0x1, UP0 ;  /* 0x00000001ff087887 */ /* 0x000fe40008000000 */
[----:B------:R-:W-:-:S04]  /*3000*/  USEL UR7, UR7, URZ, UP0 ;  /* 0x000000ff07077287 */ /* 0x000fc80008000000 */
[----:B------:R-:W-:Y:S01]  /*3010*/  ULEA UR7, UR7, UR6, 0x3 ;  /* 0x0000000607077291 */ /* 0x000fe2000f8e18ff */
[----:B--2---:R-:W-:-:S04]  /*3020*/  LOP3.LUT R3, R12, UR8, RZ, 0x3c, !PT ;  /* 0x000000080c037c12 */ /* 0x004fc8000f8e3cff */
[----:B------:R-:W-:-:S04]  /*3030*/  SHF.L.U32 R0, R3, 0x1f, RZ ;  /* 0x0000001f03007819 */ /* 0x000fc800000006ff */
[----:B------:R-:W2:Y:S02]  /*3040*/  SYNCS.PHASECHK.TRANS64 P0, [UR7+0xb0], R0 ;  /* 0x0000b000ff0075a7 */ /* 0x000ea40008001007 */
[----:B-12---:R-:W-:Y:S05]  /*3050*/  @P0 EXIT ;  /* 0x000000000000094d */ /* 0x006fea0003800000 */
[----:B------:R-:W-:Y:S02]  /*3060*/  SHF.L.U32 R3, R3, 0x1f, RZ ;  /* 0x0000001f03037819 */ /* 0x000fe400000006ff */
[----:B------:R-:W-:-:S07]  /*3070*/  MOV R0, UR7 ;  /* 0x0000000700007c02 */ /* 0x000fce0008000f00 */
.L_x_55:
[----:B-1----:R1:W2:Y:S02]  /*3080*/  SYNCS.PHASECHK.TRANS64.TRYWAIT P0, [R0+URZ+0xb0], R3 ;  /* 0x0000b003000075a7 */ /* 0x0022a400080011ff */
[----:B--2---:R-:W-:Y:S05]  /*3090*/  @!P0 NANOSLEEP.SYNCS 0x989680 ;  /* 0x009896800000895d */ /* 0x004fea0003900000 */
[----:B------:R-:W2:Y:S02]  /*30a0*/  @!P0 SYNCS.PHASECHK.TRANS64 P0, [R0+URZ+0xb0], R3 ;  /* 0x0000b003000085a7 */ /* 0x000ea400080010ff */
[----:B--2---:R-:W-:Y:S05]  /*30b0*/  @P0 EXIT ;  /* 0x000000000000094d */ /* 0x004fea0003800000 */
[----:B------:R-:W-:Y:S05]  /*30c0*/  BRA `(.L_x_55) ;  /* 0xfffffffc00ec7947 */ /* 0x000fea000383ffff */
.L_x_48:
[----:B------:R-:W-:Y:S05]  /*30d0*/  BRA.U UP4, `(.L_x_56) ;  /* 0x0000000d04a07547 */ /* 0x000fea000b800000 */
[----:B------:R-:W2:Y:S01]  /*30e0*/  S2UR UR7, SR_CgaCtaId ;  /* 0x00000000000779c3 */ /* 0x000ea20000008800 */
[----:B------:R-:W-:Y:S01]  /*30f0*/  UMOV UR4, 0x40 ;  /* 0x0000004000047882 */ /* 0x000fe20000000000 */
[----:B------:R-:W-:Y:S01]  /*3100*/  NOP ;  /* 0x0000000000007918 */ /* 0x000fe20000000000 */
[----:B------:R-:W-:Y:S01]  /*3110*/  UMOV UR6, 0x400 ;  /* 0x0000040000067882 */ /* 0x000fe20000000000 */
[----:B--2---:R-:W-:Y:S02]  /*3120*/  ULEA UR5, UR7, UR4, 0x18 ;  /* 0x0000000407057291 */ /* 0x004fe4000f8ec0ff */
[----:B------:R-:W-:-:S07]  /*3130*/  ULEA UR6, UR7, UR6, 0x18 ;  /* 0x0000000607067291 */ /* 0x000fce000f8ec0ff */
[----:B------:R-:W2:Y:S02]  /*3140*/  LDS.U8 R0, [UR5+0x1c] ;  /* 0x00001c05ff007984 */ /* 0x000ea40008000000 */
[----:B--2---:R-:W-:-:S13]  /*3150*/  ISETP.NE.AND P0, PT, R0, RZ, PT ;  /* 0x000000ff0000720c */ /* 0x004fda0003f05270 */
[----:B------:R-:W-:Y:S05]  /*3160*/  @P0 BRA `(.L_x_57) ;  /* 0x0000000000580947 */ /* 0x000fea0003800000 */
[----:B------:R-:W-:-:S13]  /*3170*/  ELECT P0, URZ, PT ;  /* 0x0000000000ff782f */ /* 0x000fda0003800000 */
[----:B------:R-:W-:Y:S05]  /*3180*/  @!P0 BRA `(.L_x_58) ;  /* 0x0000000000608947 */ /* 0x000fea0003800000 */
[----:B------:R-:W-:Y:S01]  /*3190*/  UMOV UR4, 0x10 ;  /* 0x0000001000047882 */ /* 0x000fe20000000000 */
[----:B------:R-:W-:Y:S01]  /*31a0*/  HFMA2 R0, -RZ, RZ, 0, 5.9604644775390625e-08 ;  /* 0x00000001ff007431 */ /* 0x000fe200000001ff */
[----:B------:R-:W-:-:S03]  /*31b0*/  MOV R3, 0xffff ;  /* 0x0000ffff00037802 */ /* 0x000fc60000000f00 */
[----:B------:R-:W-:Y:S04]  /*31c0*/  DEPBAR.LE SB2, 0x36 ;  /* 0x0000ad800000791a */ /* 0x000fe80000000000 */
[----:B------:R-:W2:Y:S02]  /*31d0*/  UTCATOMSWS.FIND_AND_SET.ALIGN UP0, UR4, UR4 ;  /* 0x00000004000475e3 */ /* 0x000ea40008000800 */
[----:B--2---:R-:W-:Y:S01]  /*31e0*/  MOV R4, UR4 ;  /* 0x0000000400047c02 */ /* 0x004fe20008000f00 */
[----:B------:R-:W-:Y:S06]  /*31f0*/  BRA.U UP0, `(.L_x_59) ;  /* 0x0000000100187547 */ /* 0x000fec000b800000 */
.L_x_60:
[----:B------:R-:W-:Y:S05]  /*3200*/  NANOSLEEP 0x64 ;  /* 0x000000640000795d */ /* 0x000fea0003800000 */
[----:B------:R-:W-:-:S05]  /*3210*/  UMOV UR4, 0x10 ;  /* 0x0000001000047882 */ /* 0x000fca0000000000 */
[----:B------:R-:W-:Y:S04]  /*3220*/  DEPBAR.LE SB2, 0x36 ;  /* 0x0000ad800000791a */ /* 0x000fe80000000000 */
[----:B------:R-:W2:Y:S02]  /*3230*/  UTCATOMSWS.FIND_AND_SET.ALIGN UP0, UR4, UR4 ;  /* 0x00000004000475e3 */ /* 0x000ea40008000800 */
[----:B--2---:R-:W-:Y:S01]  /*3240*/  MOV R4, UR4 ;  /* 0x0000000400047c02 */ /* 0x004fe20008000f00 */
[----:B------:R-:W-:Y:S05]  /*3250*/  BRA.U !UP0, `(.L_x_60) ;  /* 0xfffffffd08e87547 */ /* 0x000fea000b83ffff */
.L_x_59:
[-C--:B------:R-:W-:Y:S02]  /*3260*/  SHF.L.U32 R3, R3, R4.reuse, RZ ;  /* 0x0000000403037219 */ /* 0x080fe400000006ff */
[----:B------:R-:W-:Y:S01]  /*3270*/  SHF.L.U32 R0, R0, R4, RZ ;  /* 0x0000000400007219 */ /* 0x000fe200000006ff */
[----:B------:R-:W-:Y:S02]  /*3280*/  IMAD.SHL.U32 R4, R4, 0x20, RZ ;  /* 0x0000002004047824 */ /* 0x000fe400078e00ff */
[----:B------:R2:W-:Y:S04]  /*3290*/  ATOMS.OR RZ, [UR5+0x14], R3 ;  /* 0x00001403ffff798c */ /* 0x0005e8000b000005 */
[----:B------:R2:W-:Y:S04]  /*32a0*/  ATOMS.OR RZ, [UR5+0x18], R0 ;  /* 0x00001800ffff798c */ /* 0x0005e8000b000005 */
[----:B------:R2:W-:Y:S01]  /*32b0*/  STS [UR6+0x150], R4 ;  /* 0x00015004ff007988 */ /* 0x0005e20008000806 */
[----:B------:R-:W-:Y:S05]  /*32c0*/  BRA `(.L_x_58) ;  /* 0x0000000000107947 */ /* 0x000fea0003800000 */
.L_x_57:
[----:B------:R-:W-:Y:S02]  /*32d0*/  MOV R0, 0xffffffff ;  /* 0xffffffff00007802 */ /* 0x000fe40000000f00 */
[----:B------:R-:W-:-:S03]  /*32e0*/  MOV R4, 0x3310 ;  /* 0x0000331000047802 */ /* 0x000fc60000000f00 */
[----:B------:R2:W-:Y:S04]  /*32f0*/  STS [UR6+0x150], R0 ;  /* 0x00015000ff007988 */ /* 0x0005e80008000806 */
[----:B-12--5:R-:W-:Y:S05]  /*3300*/  CALL.REL.NOINC `($__internal_1_$__cuda_sm10x_tcgen05_guardrail_trap_phase_invalid_during_alloc) ;  /* 0x0000007000587944 */ /* 0x026fea0003c00000 */
.L_x_58:
[----:B------:R-:W-:Y:S05]  /*3310*/  WARPSYNC.ALL ;  /* 0x0000000000007948 */ /* 0x000fea0003800000 */
[----:B------:R-:W3:Y:S01]  /*3320*/  S2UR UR4, SR_CgaCtaId ;  /* 0x00000000000479c3 */ /* 0x000ee20000008800 */
[----:B------:R-:W-:Y:S01]  /*3330*/  UMOV UR17, 0x400 ;  /* 0x0000040000117882 */ /* 0x000fe20000000000 */
[----:B------:R-:W-:-:S06]  /*3340*/  NOP ;  /* 0x0000000000007918 */ /* 0x000fcc0000000000 */
[----:B------:R-:W-:Y:S06]  /*3350*/  BAR.ARV 0x6, 0xa0 ;  /* 0x0182800000007b1d */ /* 0x000fec0000002000 */
[----:B------:R-:W4:Y:S01]  /*3360*/  LDCU UR5, c[0x0][0x38c] ;  /* 0x00007180ff0577ac */ /* 0x000f220008000800 */
[----:B------:R-:W-:Y:S01]  /*3370*/  LOP3.LUT R2, R2, 0xffff, RZ, 0xc0, !PT ;  /* 0x0000ffff02027812 */ /* 0x000fe200078ec0ff */
[----:B------:R-:W-:Y:S01]  /*3380*/  IMAD.MOV.U32 R11, RZ, RZ, 0x1 ;  /* 0x00000001ff0b7424 */ /* 0x000fe200078e00ff */
[----:B------:R-:W-:Y:S01]  /*3390*/  CS2R R8, SRZ ;  /* 0x0000000000087805 */ /* 0x000fe2000001ff00 */
[----:B------:R-:W1:Y:S01]  /*33a0*/  LDCU UR8, c[0x0][0x38c] ;  /* 0x00007180ff0877ac */ /* 0x000e620008000800 */
[----:B------:R-:W-:Y:S01]  /*33b0*/  R2UR UR19, R2 ;  /* 0x00000000021372ca */ /* 0x000fe200000e0000 */
[----:B------:R-:W-:Y:S01]  /*33c0*/  IMAD.MOV.U32 R10, RZ, RZ, RZ ;  /* 0x000000ffff0a7224 */ /* 0x000fe200078e00ff */
[----:B------:R-:W-:Y:S01]  /*33d0*/  UMOV UR22, URZ ;  /* 0x000000ff00167c82 */ /* 0x000fe20008000000 */
[----:B------:R-:W-:Y:S01]  /*33e0*/  UMOV UR14, URZ ;  /* 0x000000ff000e7c82 */ /* 0x000fe20008000000 */
[----:B---3--:R-:W-:Y:S01]  /*33f0*/  ULEA UR17, UR4, UR17, 0x18 ;  /* 0x0000001104117291 */ /* 0x008fe2000f8ec0ff */
[----:B------:R-:W-:Y:S01]  /*3400*/  UMOV UR26, 0x0 ;  /* 0x00000000001a7882 */ /* 0x000fe20000000000 */
[----:B------:R-:W-:-:S02]  /*3410*/  UMOV UR27, 0x4400490 ;  /* 0x04400490001b7882 */ /* 0x000fc40000000000 */
[----:B------:R-:W-:Y:S02]  /*3420*/  UIADD3 UR6, UPT, UPT, UR17, 0x6400, URZ ;  /* 0x0000640011067890 */ /* 0x000fe4000fffe0ff */
[----:B------:R-:W-:Y:S02]  /*3430*/  UIADD3 UR7, UPT, UPT, UR17, 0xb400, URZ ;  /* 0x0000b40011077890 */ /* 0x000fe4000fffe0ff */
[----:B----4-:R-:W-:Y:S01]  /*3440*/  UIADD3 UR5, UPT, UPT, UR5, 0x3f, URZ ;  /* 0x0000003f05057890 */ /* 0x010fe2000fffe0ff */
[----:B--2---:R-:W2:Y:S01]  /*3450*/  LDS R0, [UR17+0x150] ;  /* 0x00015011ff007984 */ /* 0x004ea20008000800 */
[----:B------:R-:W-:Y:S02]  /*3460*/  USHF.R.U32.HI UR6, URZ, 0x4, UR6 ;  /* 0x00000004ff067899 */ /* 0x000fe40008011606 */
[----:B------:R-:W-:Y:S02]  /*3470*/  USHF.R.S32.HI UR4, URZ, 0x1f, UR5 ;  /* 0x0000001fff047899 */ /* 0x000fe40008011405 */
[----:B------:R-:W-:-:S02]  /*3480*/  ULOP3.LUT UR6, UR6, 0x3fff, URZ, 0xc0, !UPT ;  /* 0x00003fff06067892 */ /* 0x000fc4000f8ec0ff */
[----:B------:R-:W-:Y:S02]  /*3490*/  ULEA.HI UR4, UR4, UR5, URZ, 0x6 ;  /* 0x0000000504047291 */ /* 0x000fe4000f8f30ff */
[----:B------:R-:W-:Y:S02]  /*34a0*/  USHF.R.U32.HI UR5, URZ, 0x4, UR7 ;  /* 0x00000004ff057899 */ /* 0x000fe40008011607 */
[----:B------:R-:W-:Y:S02]  /*34b0*/  USHF.R.S32.HI UR28, URZ, 0x6, UR4 ;  /* 0x00000006ff1c7899 */ /* 0x000fe40008011404 */
[----:B------:R-:W-:Y:S02]  /*34c0*/  ULOP3.LUT UR5, UR5, 0x3fff, URZ, 0xc0, !UPT ;  /* 0x00003fff05057892 */ /* 0x000fe4000f8ec0ff */
[----:B------:R-:W-:Y:S02]  /*34d0*/  UISETP.LT.AND UP0, UPT, UR28, 0x1, UPT ;  /* 0x000000011c00788c */ /* 0x000fe4000bf01270 */
[----:B------:R-:W-:-:S02]  /*34e0*/  ULOP3.LUT UR20, UR6, 0x10000, URZ, 0xfc, !UPT ;  /* 0x0001000006147892 */ /* 0x000fc4000f8efcff */
[----:B------:R-:W-:Y:S02]  /*34f0*/  USEL UR29, UR28, 0x1, !UP0 ;  /* 0x000000011c1d7887 */ /* 0x000fe4000c000000 */
[----:B------:R-:W-:Y:S02]  /*3500*/  ULOP3.LUT UR21, UR5, 0x10000, URZ, 0xfc, !UPT ;  /* 0x0001000005157892 */ /* 0x000fe4000f8efcff */
[----:B------:R-:W-:Y:S02]  /*3510*/  UIADD3 UR29, UPT, UPT, -UR29, URZ, URZ ;  /* 0x000000ff1d1d7290 */ /* 0x000fe4000fffe1ff */
[----:B-1----:R-:W-:Y:S01]  /*3520*/  UISETP.GE.AND UP4, UPT, UR8, 0x1, UPT ;  /* 0x000000010800788c */ /* 0x002fe2000bf86270 */
[----:B------:R-:W-:Y:S01]  /*3530*/  UMOV UR24, 0x0 ;  /* 0x0000000000187882 */ /* 0x000fe20000000000 */
[----:B------:R-:W-:Y:S01]  /*3540*/  UMOV UR25, 0x4400490 ;  /* 0x0440049000197882 */ /* 0x000fe20000000000 */
[----:B--2---:R-:W-:-:S15]  /*3550*/  R2UR UR30, R0 ;  /* 0x00000000001e72ca */ /* 0x004fde00000e0000 */
.L_x_67:
[----:B------:R-:W-:Y:S02]  /*3560*/  LEA R0, R10, UR17, 0x3 ;  /* 0x000000110a007c11 */ /* 0x000fe4000f8e18ff */
[----:B------:R-:W-:Y:S02]  /*3570*/  SHF.L.U32 R5, R9, 0x1f, RZ ;  /* 0x0000001f09057819 */ /* 0x000fe400000006ff */
[----:B------:R-:W-:Y:S01]  /*3580*/  PLOP3.LUT P0, PT, PT, PT, UP4, 0x80, 0x8 ;  /* 0x000000000008781c */ /* 0x000fe20003f0f048 */
[----:B------:R-:W-:Y:S01]  /*3590*/  VIADD R3, R0, 0xb0 ;  /* 0x000000b000037836 */ /* 0x000fe20000000000 */
[----:B-1----:R-:W1:Y:S02]  /*35a0*/  SYNCS.PHASECHK.TRANS64.TRYWAIT P1, [R0+URZ+0xa0], R5 ;  /* 0x0000a005000075a7 */ /* 0x002e6400080211ff */
[----:B-1-3--:R-:W-:Y:S09]  /*35b0*/  @!P1 BRA `(.L_x_61) ;  /* 0x0000006400b09947 */ /* 0x00aff20003800000 */
.L_x_150:
[----:B------:R-:W-:Y:S01]  /*35c0*/  LEA R4, R10, UR17, 0x4 ;  /* 0x000000110a047c11 */ /* 0x000fe2000f8e20ff */
[----:B------:R-:W-:Y:S01]  /*35d0*/  @UP4 ULEA UR4, UR14, UR17, 0x3 ;  /* 0x000000110e044291 */ /* 0x000fe2000f8e18ff */
[----:B------:R-:W-:Y:S01]  /*35e0*/  PLOP3.LUT P2, PT, PT, PT, PT, 0x80, 0x8 ;  /* 0x000000000008781c */ /* 0x000fe20003f4f070 */
[----:B------:R-:W-:Y:S01]  /*35f0*/  ULEA UR23, UR22, UR17, 0x3 ;  /* 0x0000001116177291 */ /* 0x000fe2000f8e18ff */
[----:B------:R-:W-:Y:S02]  /*3600*/  PRMT R3, RZ, 0x654, R3 ;  /* 0x00000654ff037816 */ /* 0x000fe40000000003 */
[----:B-1----:R-:W1:Y:S01]  /*3610*/  LDS.128 R4, [R4+0x130] ;  /* 0x0001300004047984 */ /* 0x002e620000000c00 */
[----:B------:R-:W-:Y:S02]  /*3620*/  @P0 SHF.L.U32 R2, R8, 0x1f, RZ ;  /* 0x0000001f08020819 */ /* 0x000fe400000006ff */
[----:B------:R-:W-:Y:S01]  /*3630*/  SHF.L.U32 R0, R11, 0x1f, RZ ;  /* 0x0000001f0b007819 */ /* 0x000fe200000006ff */
[----:B------:R-:W-:Y:S01]  /*3640*/  @!PT LDS RZ, [RZ] ;  /* 0x00000000fffff984 */ /* 0x000fe20000000800 */
[----:B------:R-:W-:Y:S01]  /*3650*/  @!PT LDS RZ, [RZ] ;  /* 0x00000000fffff984 */ /* 0x000fe20000000800 */
[----:B------:R-:W-:Y:S01]  /*3660*/  @!PT LDS RZ, [RZ] ;  /* 0x00000000fffff984 */ /* 0x000fe20000000800 */
[----:B------:R-:W-:Y:S01]  /*3670*/  @!PT LDS RZ, [RZ] ;  /* 0x00000000fffff984 */ /* 0x000fe20000000800 */
[----:B------:R2:W-:Y:S06]  /*3680*/  MEMBAR.ALL.CTA ;  /* 0x0000000000007992 */ /* 0x0005ec0000008000 */
[----:B--2---:R-:W2:Y:S02]  /*3690*/  FENCE.VIEW.ASYNC.S ;  /* 0x00000000000073c6 */ /* 0x004ea40000000000 */
[----:B--2---:R2:W-:Y:S01]  /*36a0*/  SYNCS.ARRIVE.TRANS64.RED.A1T0 RZ, [R3+URZ], RZ ;  /* 0x000000ff03ff79a7 */ /* 0x0045e200081004ff */
[----:B------:R2:W3:Y:S01]  /*36b0*/  @P0 SYNCS.PHASECHK.TRANS64.TRYWAIT P2, [UR4], R2 ;  /* 0x00000002ff0005a7 */ /* 0x0004e20008041104 */
[----:B------:R-:W-:Y:S01]  /*36c0*/  ULEA.HI UR4, UR22, UR22, URZ, 0x1 ;  /* 0x0000001616047291 */ /* 0x000fe2000f8f08ff */
[----:B-1----:R-:W-:-:S03]  /*36d0*/  LOP3.LUT P1, RZ, R6, 0x1, RZ, 0xc0, !PT ;  /* 0x0000000106ff7812 */ /* 0x002fc6000782c0ff */
[----:B------:R-:W-:Y:S02]  /*36e0*/  USHF.L.U32 UR18, UR4, 0x7, URZ ;  /* 0x0000000704127899 */ /* 0x000fe400080006ff */
[----:B------:R-:W-:Y:S02]  /*36f0*/  ULOP3.LUT UR4, UR4, 0xffe, URZ, 0xc0, !UPT ;  /* 0x00000ffe04047892 */ /* 0x000fe4000f8ec0ff */
[----:B------:R-:W-:Y:S02]  /*3700*/  ULOP3.LUT UR18, UR18, 0xffffff00, URZ, 0xc0, !UPT ;  /* 0xffffff0012127892 */ /* 0x000fe4000f8ec0ff */
[----:B------:R-:W-:Y:S02]  /*3710*/  UIADD3 UR4, UPT, UPT, -UR4, UR22, URZ ;  /* 0x0000001604047290 */ /* 0x000fe4000fffe1ff */
[----:B------:R-:W-:Y:S01]  /*3720*/  UIADD3 UR18, UPT, UPT, UR30, UR18, URZ ;  /* 0x000000121e127290 */ /* 0x000fe2000fffe0ff */
[----:B------:R-:W1:Y:S03]  /*3730*/  SYNCS.PHASECHK.TRANS64.TRYWAIT P0, [UR23+0xe0], R0 ;  /* 0x0000e000ff0075a7 */ /* 0x000e660008001117 */
[----:B------:R-:W-:Y:S01]  /*3740*/  ULEA UR18, UR4, UR18, 0x14 ;  /* 0x0000001204127291 */ /* 0x000fe2000f8ea0ff */
[----:B-123--:R-:W-:Y:S11]  /*3750*/  @!P0 BRA `(.L_x_62) ;  /* 0x00000064005c8947 */ /* 0x00eff60003800000 */
.L_x_152:
[----:B------:R-:W-:Y:S01]  /*3760*/  IADD3 R10, PT, PT, R10, 0x1, RZ ;  /* 0x000000010a0a7810 */ /* 0x000fe20007ffe0ff */
[----:B------:R-:W-:Y:S06]  /*3770*/  BRA.U !UP4, `(.L_x_63) ;  /* 0x000000010c987547 */ /* 0x000fec000b800000 */
[----:B------:R-:W-:Y:S01]  /*3780*/  UPLOP3.LUT UP2, UPT, UPT, UPT, UPT, 0x40, 0x4 ;  /* 0x000000000004789c */ /* 0x000fe20003f4e870 */
[----:B------:R-:W-:Y:S01]  /*3790*/  UMOV UR16, UR29 ;  /* 0x0000001d00107c82 */ /* 0x000fe20008000000 */
[----:B------:R-:W-:Y:S01]  /*37a0*/  UMOV UR15, UR28 ;  /* 0x0000001c000f7c82 */ /* 0x000fe20008000000 */
[----:B------:R-:W-:-:S08]  /*37b0*/  UMOV UR6, UR14 ;  /* 0x0000000e00067c82 */ /* 0x000fd00008000000 */
.L_x_66:
[----:B------:R-:W-:Y:S02]  /*37c0*/  UIADD3 UR16, UPT, UPT, UR16, 0x1, URZ ;  /* 0x0000000110107890 */ /* 0x000fe4000fffe0ff */
[----:B--2---:R-:W-:Y:S02]  /*37d0*/  ULEA UR5, UR6, UR17, 0x3 ;  /* 0x0000001106057291 */ /* 0x004fe4000f8e18ff */
[----:B------:R-:W-:Y:S01]  /*37e0*/  UISETP.NE.AND UP3, UPT, UR16, URZ, UPT ;  /* 0x000000ff1000728c */ /* 0x000fe2000bf65270 */
[----:B---3--:R-:W-:Y:S10]  /*37f0*/  @P2 BRA `(.L_x_64) ;  /* 0x00000000000c2947 */ /* 0x008ff40003800000 */
[----:B-1----:R-:W-:Y:S04]  /*3800*/  SHF.L.U32 R3, R8, 0x1f, RZ ;  /* 0x0000001f08037819 */ /* 0x002fe800000006ff */
[----:B------:R-:W1:Y:S02]  /*3810*/  SYNCS.PHASECHK.TRANS64.TRYWAIT P0, [UR5], R3 ;  /* 0x00000003ff0075a7 */ /* 0x000e640008001105 */
[----:B-1----:R-:W-:Y:S05]  /*3820*/  @!P0 BRA `(.L_x_65) ;  /* 0x0000006400408947 */ /* 0x002fea0003800000 */
.L_x_64:
[----:B------:R-:W-:Y:S01]  /*3830*/  UISETP.NE.AND UP0, UPT, UR15, 0x1, UPT ;  /* 0x000000010f00788c */ /* 0x000fe2000bf05270 */
[----:B------:R-:W-:Y:S01]  /*3840*/  PLOP3.LUT P2, PT, PT, PT, PT, 0x80, 0x8 ;  /* 0x000000000008781c */ /* 0x000fe20003f4f070 */
[----:B------:R-:W-:Y:S02]  /*3850*/  UIADD3 UR4, UPT, UPT, UR6, 0x1, URZ ;  /* 0x0000000106047890 */ /* 0x000fe4000fffe0ff */
[----:B------:R-:W-:Y:S02]  /*3860*/  ULEA UR12, UR6, UR21, 0xa ;  /* 0x00000015060c7291 */ /* 0x000fe4000f8e50ff */
[----:B------:R-:W-:Y:S01]  /*3870*/  UISETP.NE.AND UP1, UPT, UR4, 0x5, UPT ;  /* 0x000000050400788c */ /* 0x000fe2000bf25270 */
[----:B------:R-:W-:Y:S01]  /*3880*/  PLOP3.LUT P0, PT, PT, PT, UP0, 0x80, 0x8 ;  /* 0x000000000008781c */ /* 0x000fe20003f0f008 */
[----:B------:R-:W-:Y:S02]  /*3890*/  UIADD3 UR10, UPT, UPT, UR12, 0x2, URZ ;  /* 0x000000020c0a7890 */ /* 0x000fe4000fffe0ff */
[----:B------:R-:W-:Y:S02]  /*38a0*/  USEL UR7, URZ, 0x1, UP1 ;  /* 0x00000001ff077887 */ /* 0x000fe40008800000 */
[----:B------:R-:W-:Y:S02]  /*38b0*/  USEL UR14, UR4, URZ, UP1 ;  /* 0x000000ff040e7287 */ /* 0x000fe40008800000 */
[----:B------:R-:W-:Y:S02]  /*38c0*/  UIADD3 UR15, UPT, UPT, UR15, -0x1, URZ ;  /* 0xffffffff0f0f7890 */ /* 0x000fe4000fffe0ff */
[----:B------:R-:W-:Y:S01]  /*38d0*/  @UP0 ULEA UR4, UR14, UR17, 0x3 ;  /* 0x000000110e040291 */ /* 0x000fe2000f8e18ff */
[----:B------:R-:W-:Y:S01]  /*38e0*/  LOP3.LUT R8, R8, UR7, RZ, 0x3c, !PT ;  /* 0x0000000708087c12 */ /* 0x000fe2000f8e3cff */
[----:B------:R-:W-:Y:S01]  /*38f0*/  UIADD3 UR7, UPT, UPT, UR5, 0x28, URZ ;  /* 0x0000002805077890 */ /* 0x000fe2000fffe0ff */
[----:B------:R-:W-:Y:S02]  /*3900*/  UMOV UR13, 0x80004020 ;  /* 0x80004020000d7882 */ /* 0x000fe40000000000 */
[----:B-1----:R-:W-:Y:S01]  /*3910*/  @P0 SHF.L.U32 R0, R8, 0x1f, RZ ;  /* 0x0000001f08000819 */ /* 0x002fe200000006ff */
[----:B------:R-:W-:Y:S01]  /*3920*/  UMOV UR5, 0x80004020 ;  /* 0x8000402000057882 */ /* 0x000fe20000000000 */
[----:B------:R-:W-:Y:S01]  /*3930*/  UMOV UR11, 0x80004020 ;  /* 0x80004020000b7882 */ /* 0x000fe20000000000 */
[----:B------:R-:W-:Y:S01]  /*3940*/  UMOV UR9, 0x80004020 ;  /* 0x8000402000097882 */ /* 0x000fe20000000000 */
[----:B------:R2:W3:Y:S01]  /*3950*/  @P0 SYNCS.PHASECHK.TRANS64.TRYWAIT P2, [UR4], R0 ;  /* 0x00000000ff0005a7 */ /* 0x0004e20008041104 */
[----:B------:R-:W-:Y:S03]  /*3960*/  ULEA UR4, UR6, UR20, 0x8 ;  /* 0x0000001406047291 */ /* 0x000fe6000f8e40ff */
[----:B------:R-:W-:Y:S01]  /*3970*/  UMOV UR6, UR14 ;  /* 0x0000000e00067c82 */ /* 0x000fe20008000000 */
[----:B------:R-:W-:Y:S05]  /*3980*/  UIADD3 UR8, UPT, UPT, UR4, 0x2, URZ ;  /* 0x0000000204087890 */ /* 0x000fea000fffe0ff */
[----:B------:R2:W-:Y:S01]  /*3990*/  UTCQMMA gdesc[UR4], gdesc[UR12], tmem[UR18], tmem[UR26], idesc[UR27], UP2 ;  /* 0x00ff1a0c040075ea */ /* 0x0005e20009000312 */
[----:B------:R-:W-:Y:S03]  /*39a0*/  UPLOP3.LUT UP2, UPT, UPT, UPT, UPT, 0x80, 0x8 ;  /* 0x000000000008789c */ /* 0x000fe60003f4f070 */
[----:B------:R2:W-:Y:S01]  /*39b0*/  UTCQMMA gdesc[UR8], gdesc[UR10], tmem[UR18], tmem[UR24], idesc[UR25], UPT ;  /* 0x00ff180a080075ea */ /* 0x0005e2000b800312 */
[----:B------:R2:W-:Y:S01]  /*39c0*/  UTCBAR.MULTICAST [UR7], URZ, UR19 ;  /* 0x000000ff070073e9 */ /* 0x0005e20008000813 */
[----:B------:R-:W-:Y:S06]  /*39d0*/  BRA.U UP3, `(.L_x_66) ;  /* 0xfffffffd03787547 */ /* 0x000fec000b83ffff */
.L_x_63:
[----:B--2---:R-:W-:Y:S01]  /*39e0*/  UIADD3 UR4, UPT, UPT, UR22, 0x1, URZ ;  /* 0x0000000116047890 */ /* 0x004fe2000fffe0ff */
[C---:B------:R-:W-:Y:S01]  /*39f0*/  ISETP.NE.AND P0, PT, R10.reuse, 0x2, PT ;  /* 0x000000020a00780c */ /* 0x040fe20003f05270 */
[----:B------:R-:W-:Y:S02]  /*3a00*/  UIADD3 UR5, UPT, UPT, UR23, 0xc0, URZ ;  /* 0x000000c017057890 */ /* 0x000fe4000fffe0ff */
[----:B------:R-:W-:Y:S01]  /*3a10*/  UISETP.NE.AND UP0, UPT, UR4, 0x4, UPT ;  /* 0x000000040400788c */ /* 0x000fe2000bf05270 */
[----:B-1----:R-:W-:Y:S02]  /*3a20*/  SEL R0, RZ, 0x1, P0 ;  /* 0x00000001ff007807 */ /* 0x002fe40000000000 */
[----:B------:R-:W-:Y:S01]  /*3a30*/  SEL R10, R10, RZ, P0 ;  /* 0x000000ff0a0a7207 */ /* 0x000fe20000000000 */
[----:B------:R-:W-:Y:S01]  /*3a40*/  USEL UR6, URZ, 0x1, UP0 ;  /* 0x00000001ff067887 */ /* 0x000fe20008000000 */
[----:B------:R-:W-:Y:S01]  /*3a50*/  LOP3.LUT R9, R9, R0, RZ, 0x3c, !PT ;  /* 0x0000000009097212 */ /* 0x000fe200078e3cff */
[----:B------:R-:W-:Y:S01]  /*3a60*/  USEL UR22, UR4, URZ, UP0 ;  /* 0x000000ff04167287 */ /* 0x000fe20008000000 */
[----:B------:R1:W-:Y:S03]  /*3a70*/  UTCBAR [UR5], URZ ;  /* 0x000000ff050073e9 */ /* 0x0003e600080000ff */
[----:B------:R-:W-:Y:S01]  /*3a80*/  LOP3.LUT R11, R11, UR6, RZ, 0x3c, !PT ;  /* 0x000000060b0b7c12 */ /* 0x000fe2000f8e3cff */
[----:B------:R-:W-:Y:S07]  /*3a90*/  @P1 BRA `(.L_x_67) ;  /* 0xfffffff800b01947 */ /* 0x000fee000383ffff */
[----:B------:R-:W2:Y:S01]  /*3aa0*/  S2UR UR8, SR_CgaCtaId ;  /* 0x00000000000879c3 */ /* 0x000ea20000008800 */
[----:B------:R-:W-:Y:S01]  /*3ab0*/  ELECT P0, URZ, PT ;  /* 0x0000000000ff782f */ /* 0x000fe20003800000 */
[----:B------:R-:W-:Y:S01]  /*3ac0*/  IMAD.MOV.U32 R0, RZ, RZ, 0x1 ;  /* 0x00000001ff007424 */ /* 0x000fe200078e00ff */
[----:B------:R-:W-:Y:S01]  /*3ad0*/  UIADD3 UR17, UPT, UPT, UR17, 0xe0, URZ ;  /* 0x000000e011117890 */ /* 0x000fe2000fffe0ff */
[----:B------:R-:W-:Y:S01]  /*3ae0*/  SHF.L.U32 R3, R11, 0x1f, RZ ;  /* 0x0000001f0b037819 */ /* 0x000fe200000006ff */
[----:B------:R-:W-:-:S03]  /*3af0*/  UMOV UR4, 0x40 ;  /* 0x0000004000047882 */ /* 0x000fc60000000000 */
[----:B------:R-:W-:Y:S01]  /*3b00*/  UVIRTCOUNT.DEALLOC.SMPOOL 0x80 ;  /* 0x000000800000784c */ /* 0x000fe20000000000 */
[----:B--2---:R-:W-:Y:S02]  /*3b10*/  ULEA UR8, UR8, UR4, 0x18 ;  /* 0x0000000408087291 */ /* 0x004fe4000f8ec0ff */
[----:B------:R-:W-:-:S07]  /*3b20*/  ULEA UR4, UR22, UR17, 0x3 ;  /* 0x0000001116047291 */ /* 0x000fce000f8e18ff */
[----:B------:R2:W-:Y:S02]  /*3b30*/  @P0 STS.U8 [UR8+0x1c], R0 ;  /* 0x00001c00ff000988 */ /* 0x0005e40008000008 */
[----:B------:R-:W4:Y:S02]  /*3b40*/  SYNCS.PHASECHK.TRANS64.TRYWAIT P0, [UR4], R3 ;  /* 0x00000003ff0075a7 */ /* 0x000f240008001104 */
[----:B--2-4-:R-:W-:Y:S05]  /*3b50*/  @!P0 BRA `(.L_x_68) ;  /* 0x00000060008c8947 */ /* 0x014fea0003800000 */
.L_x_155:
[----:B------:R-:W-:-:S04]  /*3b60*/  UIADD3 UR4, UPT, UPT, UR22, 0x1, URZ ;  /* 0x0000000116047890 */ /* 0x000fc8000fffe0ff */
[----:B------:R-:W-:-:S04]  /*3b70*/  UISETP.NE.AND UP0, UPT, UR4, 0x4, UPT ;  /* 0x000000040400788c */ /* 0x000fc8000bf05270 */
[----:B------:R-:W-:Y:S02]  /*3b80*/  USEL UR6, URZ, 0x1, UP0 ;  /* 0x00000001ff067887 */ /* 0x000fe40008000000 */
[----:B------:R-:W-:-:S04]  /*3b90*/  USEL UR4, UR4, URZ, UP0 ;  /* 0x000000ff04047287 */ /* 0x000fc80008000000 */
[----:B-1----:R-:W-:Y:S01]  /*3ba0*/  ULEA UR5, UR4, UR17, 0x3 ;  /* 0x0000001104057291 */ /* 0x002fe2000f8e18ff */
[----:B------:R-:W-:-:S04]  /*3bb0*/  LOP3.LUT R2, R11, UR6, RZ, 0x3c, !PT ;  /* 0x000000060b027c12 */ /* 0x000fc8000f8e3cff */
[----:B--2---:R-:W-:-:S04]  /*3bc0*/  SHF.L.U32 R3, R2, 0x1f, RZ ;  /* 0x0000001f02037819 */ /* 0x004fc800000006ff */
[----:B------:R-:W1:Y:S02]  /*3bd0*/  SYNCS.PHASECHK.TRANS64.TRYWAIT P0, [UR5], R3 ;  /* 0x00000003ff0075a7 */ /* 0x000e640008001105 */
[----:B-1----:R-:W-:Y:S05]  /*3be0*/  @!P0 BRA `(.L_x_69) ;  /* 0x0000006000808947 */ /* 0x002fea0003800000 */
.L_x_157:
        /* <DEDUP_REMOVED lines=9> */
.L_x_159:
[----:B------:R-:W-:-:S04]  /*3c80*/  UIADD3 UR4, UPT, UPT, UR4, 0x1, URZ ;  /* 0x0000000104047890 */ /* 0x000fc8000fffe0ff */
[----:B------:R-:W-:-:S04]  /*3c90*/  UISETP.NE.AND UP0, UPT, UR4, 0x4, UPT ;  /* 0x000000040400788c */ /* 0x000fc8000bf05270 */
[----:B------:R-:W-:Y:S02]  /*3ca0*/  USEL UR5, URZ, 0x1, UP0 ;  /* 0x00000001ff057887 */ /* 0x000fe40008000000 */
[----:B------:R-:W-:-:S04]  /*3cb0*/  USEL UR4, UR4, URZ, UP0 ;  /* 0x000000ff04047287 */ /* 0x000fc80008000000 */
[----:B------:R-:W-:Y:S01]  /*3cc0*/  ULEA UR4, UR4, UR17, 0x3 ;  /* 0x0000001104047291 */ /* 0x000fe2000f8e18ff */
[----:B-1----:R-:W-:-:S04]  /*3cd0*/  LOP3.LUT R3, R2, UR5, RZ, 0x3c, !PT ;  /* 0x0000000502037c12 */ /* 0x002fc8000f8e3cff */
[----:B------:R-:W-:-:S04]  /*3ce0*/  SHF.L.U32 R3, R3, 0x1f, RZ ;  /* 0x0000001f03037819 */ /* 0x000fc800000006ff */
[----:B------:R-:W1:Y:S02]  /*3cf0*/  SYNCS.PHASECHK.TRANS64.TRYWAIT P0, [UR4], R3 ;  /* 0x00000003ff0075a7 */ /* 0x000e640008001104 */
[----:B-1----:R-:W-:Y:S05]  /*3d00*/  @!P0 BRA `(.L_x_71) ;  /* 0x0000006000688947 */ /* 0x002fea0003800000 */
.L_x_161:
[----:B------:R-:W-:Y:S01]  /*3d10*/  NOP ;  /* 0x0000000000007918 */ /* 0x000fe20000000000 */
[----:B-1----:R-:W1:Y:S01]  /*3d20*/  LDS R0, [UR8+0x14] ;  /* 0x00001408ff007984 */ /* 0x002e620008000800 */
[----:B------:R-:W-:Y:S01]  /*3d30*/  ULOP3.LUT UR4, UR30, 0xffff, URZ, 0xc0, !UPT ;  /* 0x0000ffff1e047892 */ /* 0x000fe2000f8ec0ff */
[----:B------:R-:W-:Y:S01]  /*3d40*/  UMOV UR5, 0xffff ;  /* 0x0000ffff00057882 */ /* 0x000fe20000000000 */
[----:B------:R-:W-:Y:S02]  /*3d50*/  UMOV UR6, 0x1 ;  /* 0x0000000100067882 */ /* 0x000fe40000000000 */
[----:B------:R-:W-:-:S04]  /*3d60*/  USHF.R.U32.HI UR4, URZ, 0x5, UR4 ;  /* 0x00000005ff047899 */ /* 0x000fc80008011604 */
[----:B------:R-:W-:Y:S02]  /*3d70*/  USHF.L.U32 UR5, UR5, UR4, URZ ;  /* 0x0000000405057299 */ /* 0x000fe400080006ff */
[----:B------:R-:W-:-:S04]  /*3d80*/  USHF.L.U32 UR4, UR6, UR4, URZ ;  /* 0x0000000406047299 */ /* 0x000fc800080006ff */
[----:B-1----:R-:W-:-:S04]  /*3d90*/  LOP3.LUT R0, R0, UR5, RZ, 0xc0, !PT ;  /* 0x0000000500007c12 */ /* 0x002fc8000f8ec0ff */
[----:B------:R-:W-:-:S13]  /*3da0*/  ISETP.NE.AND P0, PT, R0, UR5, PT ;  /* 0x0000000500007c0c */ /* 0x000fda000bf05270 */
[----:B------:R-:W-:Y:S05]  /*3db0*/  @P0 BRA `(.L_x_72) ;  /* 0x0000000000580947 */ /* 0x000fea0003800000 */
[----:B------:R-:W1:Y:S02]  /*3dc0*/  LDS R0, [UR8+0x18] ;  /* 0x00001808ff007984 */ /* 0x000e640008000800 */
[----:B-1----:R-:W-:-:S04]  /*3dd0*/  LOP3.LUT R0, R0, UR4, RZ, 0xc0, !PT ;  /* 0x0000000400007c12 */ /* 0x002fc8000f8ec0ff */
[----:B------:R-:W-:-:S13]  /*3de0*/  ISETP.NE.AND P0, PT, R0, UR4, PT ;  /* 0x0000000400007c0c */ /* 0x000fda000bf05270 */
[----:B------:R-:W-:Y:S05]  /*3df0*/  @P0 BRA `(.L_x_73) ;  /* 0x00000000003c0947 */ /* 0x000fea0003800000 */
[----:B------:R-:W1:Y:S01]  /*3e00*/  S2R R2, SR_LANEID ;  /* 0x0000000000027919 */ /* 0x000e620000000000 */
[----:B------:R-:W-:Y:S01]  /*3e10*/  ULOP3.LUT UR5, URZ, UR5, URZ, 0x33, !UPT ;  /* 0x00000005ff057292 */ /* 0x000fe2000f8e33ff */
[----:B------:R-:W-:Y:S01]  /*3e20*/  LOP3.LUT R4, RZ, UR4, RZ, 0x33, !PT ;  /* 0x00000004ff047c12 */ /* 0x000fe2000f8e33ff */
[----:B------:R-:W-:Y:S02]  /*3e30*/  VOTEU.ANY UR4, UPT, PT ;  /* 0x0000000000047886 */ /* 0x000fe400038e0100 */
[----:B------:R-:W-:Y:S01]  /*3e40*/  UFLO.U32 UR4, UR4 ;  /* 0x00000004000472bd */ /* 0x000fe200080e0000 */
[----:B------:R-:W2:Y:S01]  /*3e50*/  REDUX UR6, R4 ;  /* 0x00000000040673c4 */ /* 0x000ea20000000000 */
[----:B------:R-:W-:-:S06]  /*3e60*/  IMAD.U32 R0, RZ, RZ, UR5 ;  /* 0x00000005ff007e24 */ /* 0x000fcc000f8e00ff */
[----:B------:R4:W-:Y:S01]  /*3e70*/  UTCATOMSWS.AND URZ, UR5 ;  /* 0x0000000500ff79e3 */ /* 0x0009e20008000000 */
[----:B------:R-:W3:Y:S01]  /*3e80*/  REDUX UR7, R0 ;  /* 0x00000000000773c4 */ /* 0x000ee20000000000 */
[----:B-1----:R-:W-:Y:S01]  /*3e90*/  ISETP.EQ.U32.AND P0, PT, R2, UR4, PT ;  /* 0x0000000402007c0c */ /* 0x002fe2000bf02070 */
[----:B--2---:R-:W-:Y:S01]  /*3ea0*/  IMAD.U32 R2, RZ, RZ, UR6 ;  /* 0x00000006ff027e24 */ /* 0x004fe2000f8e00ff */
[----:B---3--:R-:W-:-:S11]  /*3eb0*/  MOV R3, UR7 ;  /* 0x0000000700037c02 */ /* 0x008fd60008000f00 */
[----:B------:R4:W-:Y:S04]  /*3ec0*/  @P0 ATOMS.AND RZ, [UR8+0x14], R3 ;  /* 0x00001403ffff098c */ /* 0x0009e8000a800008 */
[----:B------:R4:W-:Y:S01]  /*3ed0*/  @P0 ATOMS.AND RZ, [UR8+0x18], R2 ;  /* 0x00001802ffff098c */ /* 0x0009e2000a800008 */
[----:B------:R-:W-:Y:S05]  /*3ee0*/  BRA `(.L_x_74) ;  /* 0x0000000000147947 */ /* 0x000fea0003800000 */
.L_x_73:
[----:B------:R-:W-:Y:S02]  /*3ef0*/  MOV R2, 0x3f10 ;  /* 0x00003f1000027802 */ /* 0x000fe40000000f00 */
[----:B---3-5:R-:W-:Y:S05]  /*3f00*/  CALL.REL.NOINC `($__internal_0_$__cuda_sm10x_tcgen05_guardrail_trap_col_being_dealloced_not_returned_by_alloc) ;  /* 0x00000064004c7944 */ /* 0x028fea0003c00000 */
[----:B------:R-:W-:Y:S05]  /*3f10*/  BRA `(.L_x_74) ;  /* 0x0000000000087947 */ /* 0x000fea0003800000 */
.L_x_72:
[----:B------:R-:W-:Y:S02]  /*3f20*/  MOV R2, 0x3f40 ;  /* 0x00003f4000027802 */ /* 0x000fe40000000f00 */
[----:B---3-5:R-:W-:Y:S05]  /*3f30*/  CALL.REL.NOINC `($__internal_2_$__cuda_sm10x_tcgen05_guardrail_trap_unallocated_columns_being_dealloced) ;  /* 0x0000006400587944 */ /* 0x028fea0003c00000 */
.L_x_74:
[----:B------:R-:W-:Y:S01]  /*3f40*/  NOP ;  /* 0x0000000000007918 */ /* 0x000fe20000000000 */
[----:B----4-:R-:W-:Y:S05]  /*3f50*/  EXIT ;  /* 0x000000000000794d */ /* 0x010fea0003800000 */
.L_x_56:
[----:B------:R-:W-:-:S09]  /*3f60*/  UISETP.NE.OR UP0, UPT, UR17, 0x3, !UP3 ;  /* 0x000000031100788c */ /* 0x000fd2000df05670 */
[----:B------:R-:W-:Y:S05]  /*3f70*/  BRA.U UP0, `(.L_x_75) ;  /* 0x0000001100587547 */ /* 0x000fea000b800000 */
[----:B------:R-:W2:Y:S01]  /*3f80*/  S2UR UR10, SR_CgaCtaId ;  /* 0x00000000000a79c3 */ /* 0x000ea20000008800 */
[----:B------:R-:W3:Y:S01]  /*3f90*/  LDCU UR31, c[0x0][0x370] ;  /* 0x00006e00ff1f77ac */ /* 0x000ee20008000800 */
[----:B------:R-:W-:Y:S02]  /*3fa0*/  HFMA2 R13, -RZ, RZ, 0, 0 ;  /* 0x00000000ff0d7431 */ /* 0x000fe400000001ff */
[----:B------:R-:W-:Y:S01]  /*3fb0*/  IMAD.MOV.U32 R15, RZ, RZ, 0x1 ;  /* 0x00000001ff0f7424 */ /* 0x000fe200078e00ff */
[----:B------:R-:W-:Y:S01]  /*3fc0*/  MOV R7, 0x1000 ;  /* 0x0000100000077802 */ /* 0x000fe20000000f00 */
[----:B------:R-:W3:Y:S01]  /*3fd0*/  LDCU.128 UR44, c[0x0][0xb10] ;  /* 0x00016200ff2c77ac */ /* 0x000ee20008000c00 */
[----:B------:R-:W-:Y:S01]  /*3fe0*/  IMAD.MOV.U32 R14, RZ, RZ, RZ ;  /* 0x000000ffff0e7224 */ /* 0x000fe200078e00ff */
[----:B------:R-:W4:Y:S01]  /*3ff0*/  LDC.64 R16, c[0x0][0x348] ;  /* 0x0000d200ff107b82 */ /* 0x000f220000000a00 */
[----:B------:R-:W1:Y:S01]  /*4000*/  LDCU UR30, c[0x0][0x374] ;  /* 0x00006e80ff1e77ac */ /* 0x000e620008000800 */
[----:B------:R-:W2:Y:S06]  /*4010*/  LDCU UR15, c[0x0][0xb0c] ;  /* 0x00016180ff0f77ac */ /* 0x000eac0008000800 */
[----:B------:R-:W4:Y:S01]  /*4020*/  LDC.64 R2, c[0x0][0x888] ;  /* 0x00022200ff027b82 */ /* 0x000f220000000a00 */
[----:B------:R-:W4:Y:S01]  /*4030*/  LDCU UR49, c[0x0][0xb20] ;  /* 0x00016400ff3177ac */ /* 0x000f220008000800 */
[----:B------:R-:W4:Y:S06]  /*4040*/  LDCU UR4, c[0x0][0xb30] ;  /* 0x00016600ff0477ac */ /* 0x000f2c0008000800 */
[----:B------:R-:W4:Y:S01]  /*4050*/  LDC.64 R4, c[0x0][0x890] ;  /* 0x00022400ff047b82 */ /* 0x000f220000000a00 */
[----:B------:R-:W-:Y:S01]  /*4060*/  UMOV UR21, 0x400 ;  /* 0x0000040000157882 */ /* 0x000fe20000000000 */
[----:B---3--:R-:W-:-:S02]  /*4070*/  UIMAD.WIDE.U32 UR6, UR31, UR44, URZ ;  /* 0x0000002c1f0672a5 */ /* 0x008fc4000f8e00ff */
[----:B-1----:R-:W-:Y:S02]  /*4080*/  UIMAD.WIDE.U32 UR8, UR30, UR47, URZ ;  /* 0x0000002f1e0872a5 */ /* 0x002fe4000f8e00ff */
[----:B--2---:R-:W-:Y:S02]  /*4090*/  ULEA UR21, UR10, UR21, 0x18 ;  /* 0x000000150a157291 */ /* 0x004fe4000f8ec0ff */
[----:B------:R-:W-:Y:S02]  /*40a0*/  UPLOP3.LUT UP3, UPT, UPT, UPT, UPT, 0x40, 0x4 ;  /* 0x000000000004789c */ /* 0x000fe40003f6e870 */
[----:B------:R-:W-:Y:S02]  /*40b0*/  UIADD3 UR37, UPT, UPT, UR21, 0x68, URZ ;  /* 0x0000006815257890 */ /* 0x000fe4000fffe0ff */
[----:B------:R-:W-:Y:S02]  /*40c0*/  UIADD3 UR33, UPT, UPT, UR21, 0x50, URZ ;  /* 0x0000005015217890 */ /* 0x000fe4000fffe0ff */
[----:B------:R-:W-:-:S02]  /*40d0*/  UIADD3 UR25, UPT, UPT, UR21, 0x58, URZ ;  /* 0x0000005815197890 */ /* 0x000fc4000fffe0ff */
[----:B------:R-:W-:Y:S01]  /*40e0*/  UIADD3 UR17, UPT, UPT, UR21, 0x60, URZ ;  /* 0x0000006015117890 */ /* 0x000fe2000fffe0ff */
[----:B------:R-:W-:Y:S01]  /*40f0*/  UMOV UR6, UR7 ;  /* 0x0000000700067c82 */ /* 0x000fe20008000000 */
[----:B------:R-:W-:Y:S01]  /*4100*/  UMOV UR41, UR9 ;  /* 0x0000000900297c82 */ /* 0x000fe20008000000 */
[----:B------:R-:W-:Y:S02]  /*4110*/  UISETP.GE.AND UP0, UPT, UR42, 0x1, UPT ;  /* 0x000000012a00788c */ /* 0x000fe4000bf06270 */
[----:B------:R-:W-:Y:S01]  /*4120*/  UISETP.NE.AND UP4, UPT, UR42, 0x1, UPT ;  /* 0x000000012a00788c */ /* 0x000fe2000bf85270 */
[----:B------:R-:W1:Y:S01]  /*4130*/  LDCU.64 UR22, c[0x0][0xb28] ;  /* 0x00016500ff1677ac */ /* 0x000e620008000a00 */
[----:B------:R-:W-:Y:S02]  /*4140*/  UISETP.NE.AND UP6, UPT, UR15, 0x1, UPT ;  /* 0x000000010f00788c */ /* 0x000fe4000bfc5270 */
[----:B------:R-:W-:Y:S02]  /*4150*/  UISETP.NE.AND UP5, UPT, UR46, 0x1, UPT ;  /* 0x000000012e00788c */ /* 0x000fe4000bfa5270 */
[----:B------:R-:W-:-:S02]  /*4160*/  UPRMT UR37, UR10, 0x654, UR37 ;  /* 0x000006540a257896 */ /* 0x000fc40008000025 */
[----:B------:R-:W-:Y:S02]  /*4170*/  USHF.R.U32.HI UR43, URZ, UR45, UR6 ;  /* 0x0000002dff2b7299 */ /* 0x000fe40008011606 */
[----:B------:R-:W-:Y:S02]  /*4180*/  UPRMT UR40, UR10, 0x654, UR33 ;  /* 0x000006540a287896 */ /* 0x000fe40008000021 */
[----:B------:R-:W-:Y:S02]  /*4190*/  UPRMT UR39, UR10, 0x654, UR25 ;  /* 0x000006540a277896 */ /* 0x000fe40008000019 */
[----:B------:R-:W-:Y:S02]  /*41a0*/  UPRMT UR38, UR10, 0x654, UR17 ;  /* 0x000006540a267896 */ /* 0x000fe40008000011 */
[----:B----4-:R-:W-:Y:S02]  /*41b0*/  USHF.R.U32.HI UR41, URZ, UR49, UR41 ;  /* 0x00000031ff297299 */ /* 0x010fe40008011629 */
[----:B------:R-:W-:-:S11]  /*41c0*/  UISETP.NE.AND UP2, UPT, UR4, 0x1, UPT ;  /* 0x000000010400788c */ /* 0x000fd6000bf45270 */
.L_x_86:
[C---:B------:R-:W-:Y:S02]  /*41d0*/  LEA R12, R14.reuse, UR21, 0x3 ;  /* 0x000000150e0c7c11 */ /* 0x040fe4000f8e18ff */
[----:B------:R-:W-:Y:S02]  /*41e0*/  SHF.L.U32 R9, R13, 0x1f, RZ ;  /* 0x0000001f0d097819 */ /* 0x000fe400000006ff */
[----:B------:R-:W-:Y:S02]  /*41f0*/  LEA R10, R14, UR21, 0x4 ;  /* 0x000000150e0a7c11 */ /* 0x000fe4000f8e20ff */
[----:B--2---:R-:W2:Y:S02]  /*4200*/  SYNCS.PHASECHK.TRANS64.TRYWAIT P0, [R12+URZ+0xa0], R9 ;  /* 0x0000a0090c0075a7 */ /* 0x004ea400080011ff */
[----:B--2---:R-:W-:Y:S05]  /*4210*/  @!P0 BRA `(.L_x_76) ;  /* 0x0000005c003c8947 */ /* 0x004fea0003800000 */
.L_x_162:
[----:B--2---:R-:W2:Y:S01]  /*4220*/  LDS.128 R8, [R10+0x130] ;  /* 0x000130000a087984 */ /* 0x004ea20000000c00 */
[----:B------:R-:W-:Y:S01]  /*4230*/  UISETP.GE.AND UP0, UPT, UR42, 0x1, UPT ;  /* 0x000000012a00788c */ /* 0x000fe2000bf06270 */
[----:B------:R-:W-:Y:S01]  /*4240*/  @!PT LDS RZ, [RZ] ;  /* 0x00000000fffff984 */ /* 0x000fe20000000800 */
[----:B------:R-:W-:Y:S01]  /*4250*/  @!PT LDS RZ, [RZ] ;  /* 0x00000000fffff984 */ /* 0x000fe20000000800 */
[----:B------:R-:W-:Y:S01]  /*4260*/  @!PT LDS RZ, [RZ] ;  /* 0x00000000fffff984 */ /* 0x000fe20000000800 */
[----:B------:R-:W-:Y:S01]  /*4270*/  @!PT LDS RZ, [RZ] ;  /* 0x00000000fffff984 */ /* 0x000fe20000000800 */
[----:B------:R3:W-:Y:S06]  /*4280*/  MEMBAR.ALL.CTA ;  /* 0x0000000000007992 */ /* 0x0007ec0000008000 */
[----:B---3--:R-:W3:Y:S01]  /*4290*/  FENCE.VIEW.ASYNC.S ;  /* 0x00000000000073c6 */ /* 0x008ee20000000000 */
[----:B--2---:R-:W-:Y:S11]  /*42a0*/  LOP3.LUT P0, RZ, R10, 0x1, RZ, 0xc0, !PT ;  /* 0x000000010aff7812 */ /* 0x004ff6000780c0ff */
[----:B------:R-:W-:Y:S02]  /*42b0*/  @!UPT UIADD3 URZ, UPT, UPT, URZ, URZ, URZ ;  /* 0x000000fffffff290 */ /* 0x000fe4000fffe0ff */
[----:B---3--:R-:W-:Y:S01]  /*42c0*/  VOTEU.ANY UP1, P0 ;  /* 0x0000000000ff7886 */ /* 0x008fe20000020100 */
[----:B------:R-:W-:Y:S11]  /*42d0*/  PLOP3.LUT P0, PT, PT, PT, UP1, 0x80, 0x8 ;  /* 0x000000000008781c */ /* 0x000ff60003f0f018 */
[----:B------:R-:W-:Y:S02]  /*42e0*/  @!UPT UIADD3 URZ, UPT, UPT, URZ, URZ, URZ ;  /* 0x000000fffffff290 */ /* 0x000fe4000fffe0ff */
[----:B------:R-:W-:Y:S02]  /*42f0*/  @P0 SHF.R.U32.HI R0, RZ, 0x10, R9 ;  /* 0x00000010ff000819 */ /* 0x000fe40000011609 */
[----:B------:R-:W-:Y:S02]  /*4300*/  @P0 MOV R6, R8 ;  /* 0x0000000800060202 */ /* 0x000fe40000000f00 */
[----:B------:R-:W-:Y:S01]  /*4310*/  @P0 R2UR UR4, R0 ;  /* 0x00000000000402ca */ /* 0x000fe200000e0000 */
[----:B------:R-:W-:Y:S01]  /*4320*/  VIADD R0, R12, 0xb0 ;  /* 0x000000b00c007836 */ /* 0x000fe20000000000 */
[----:B------:R-:W-:Y:S02]  /*4330*/  @P0 LOP3.LUT R8, R9, 0xffff, RZ, 0xc0, !PT ;  /* 0x0000ffff09080812 */ /* 0x000fe400078ec0ff */
[----:B------:R-:W-:Y:S02]  /*4340*/  @P0 R2UR UR6, R6 ;  /* 0x00000000060602ca */ /* 0x000fe400000e0000 */
[----:B------:R-:W-:Y:S02]  /*4350*/  PRMT R0, RZ, 0x654, R0 ;  /* 0x00000654ff007816 */ /* 0x000fe40000000000 */
[----:B------:R-:W-:Y:S02]  /*4360*/  @P0 R2UR UR5, R8 ;  /* 0x00000000080502ca */ /* 0x000fe400000e0000 */
[----:B------:R2:W-:Y:S03]  /*4370*/  SYNCS.ARRIVE.TRANS64.RED.A1T0 RZ, [R0+URZ], RZ ;  /* 0x000000ff00ff79a7 */ /* 0x0005e600081004ff */
[----:B------:R-:W-:Y:S04]  /*4380*/  @UP1 UMOV UR29, UR4 ;  /* 0x00000004001d1c82 */ /* 0x000fe80008000000 */
[----:B------:R-:W-:Y:S04]  /*4390*/  @UP1 UMOV UR14, UR6 ;  /* 0x00000006000e1c82 */ /* 0x000fe80008000000 */
[----:B------:R-:W-:Y:S01]  /*43a0*/  @UP1 UMOV UR13, UR5 ;  /* 0x00000005000d1c82 */ /* 0x000fe20008000000 */
[----:B------:R-:W-:Y:S05]  /*43b0*/  BRA.U !UP0, `(.L_x_77) ;  /* 0x0000000108a47547 */ /* 0x000fea000b800000 */
[----:B------:R-:W-:Y:S02]  /*43c0*/  UIMAD.WIDE.U32 UR18, UR13, UR47, URZ ;  /* 0x0000002f0d1272a5 */ /* 0x000fe4000f8e00ff */
[----:B------:R-:W-:Y:S02]  /*43d0*/  UIMAD.WIDE.U32 UR26, UR14, UR44, URZ ;  /* 0x0000002c0e1a72a5 */ /* 0x000fe4000f8e00ff */
[----:B------:R-:W-:Y:S02]  /*43e0*/  USEL UR4, UR30, UR41, !UP5 ;  /* 0x000000291e047287 */ /* 0x000fe4000e800000 */
[----:B------:R-:W-:Y:S02]  /*43f0*/  USEL UR7, UR31, UR43, !UP6 ;  /* 0x0000002b1f077287 */ /* 0x000fe4000f000000 */
[----:B-1----:R-:W-:Y:S02]  /*4400*/  UIMAD.WIDE.U32 UR8, UR4, UR22, URZ ;  /* 0x00000016040872a5 */ /* 0x002fe4000f8e00ff */
[----:B------:R-:W-:Y:S01]  /*4410*/  UIMAD.WIDE.U32 UR10, UR7, UR22, URZ ;  /* 0x00000016070a72a5 */ /* 0x000fe2000f8e00ff */
[----:B------:R-:W-:Y:S02]  /*4420*/  UMOV UR5, UR19 ;  /* 0x0000001300057c82 */ /* 0x000fe40008000000 */
[----:B------:R-:W-:Y:S03]  /*4430*/  USHF.R.U32.HI UR6, URZ, UR49, UR5 ;  /* 0x00000031ff067299 */ /* 0x000fe60008011605 */
[----:B------:R-:W-:Y:S01]  /*4440*/  UMOV UR5, UR27 ;  /* 0x0000001b00057c82 */ /* 0x000fe20008000000 */
[----:B------:R-:W-:Y:S02]  /*4450*/  USEL UR6, UR13, UR6, !UP5 ;  /* 0x000000060d067287 */ /* 0x000fe4000e800000 */
[----:B------:R-:W-:Y:S03]  /*4460*/  USHF.R.U32.HI UR12, URZ, UR45, UR5 ;  /* 0x0000002dff0c7299 */ /* 0x000fe60008011605 */
[----:B------:R-:W-:Y:S02]  /*4470*/  UMOV UR5, UR9 ;  /* 0x0000000900057c82 */ /* 0x000fe40008000000 */
[----:B------:R-:W-:Y:S03]  /*4480*/  @UP4 USHF.R.U32.HI UR4, URZ, UR23, UR5 ;  /* 0x00000017ff044299 */ /* 0x000fe60008011605 */
[----:B------:R-:W-:Y:S01]  /*4490*/  UMOV UR5, UR11 ;  /* 0x0000000b00057c82 */ /* 0x000fe20008000000 */
[----:B------:R-:W-:Y:S02]  /*44a0*/  UIMAD UR4, UR42, UR4, URZ ;  /* 0x000000042a0472a4 */ /* 0x000fe4000f8e02ff */
[----:B------:R-:W-:Y:S02]  /*44b0*/  @UP4 USHF.R.U32.HI UR7, URZ, UR23, UR5 ;  /* 0x00000017ff074299 */ /* 0x000fe40008011605 */
[----:B------:R-:W-:Y:S02]  /*44c0*/  UIMAD.WIDE.U32 UR10, UR6, UR22, URZ ;  /* 0x00000016060a72a5 */ /* 0x000fe4000f8e00ff */
[----:B------:R-:W-:Y:S02]  /*44d0*/  USEL UR5, UR14, UR12, !UP6 ;  /* 0x0000000c0e057287 */ /* 0x000fe4000f000000 */
[----:B------:R-:W-:Y:S02]  /*44e0*/  UIMAD UR8, UR42, UR7, URZ ;  /* 0x000000072a0872a4 */ /* 0x000fe4000f8e02ff */
[----:B------:R-:W-:Y:S03]  /*44f0*/  UISETP.GE.AND UP0, UPT, UR6, UR4, UPT ;  /* 0x000000040600728c */ /* 0x000fe6000bf06270 */
[----:B------:R-:W-:Y:S01]  /*4500*/  UMOV UR4, UR11 ;  /* 0x0000000b00047c82 */ /* 0x000fe20008000000 */
[----:B------:R-:W-:Y:S02]  /*4510*/  UISETP.GE.OR UP0, UPT, UR5, UR8, UP0 ;  /* 0x000000080500728c */ /* 0x000fe40008706670 */
[----:B------:R-:W-:Y:S02]  /*4520*/  USHF.R.U32.HI UR4, URZ, UR23, UR4 ;  /* 0x00000017ff047299 */ /* 0x000fe40008011604 */
[----:B------:R-:W-:Y:S02]  /*4530*/  UIMAD.WIDE.U32 UR8, UR5, UR22, URZ ;  /* 0x00000016050872a5 */ /* 0x000fe4000f8e00ff */
[----:B------:R-:W-:Y:S04]  /*4540*/  USEL UR10, UR6, UR4, !UP4 ;  /* 0x00000004060a7287 */ /* 0x000fe8000e000000 */
[----:B------:R-:W-:Y:S01]  /*4550*/  UIADD3 UR11, UPT, UPT, -UR10, URZ, URZ ;  /* 0x000000ff0a0b7290 */ /* 0x000fe2000fffe1ff */
[----:B------:R-:W-:Y:S02]  /*4560*/  @!UP0 UMOV UR4, UR9 ;  /* 0x0000000900048c82 */ /* 0x000fe40008000000 */
[----:B------:R-:W-:Y:S02]  /*4570*/  @!UP0 USHF.R.U32.HI UR4, URZ, UR23, UR4 ;  /* 0x00000017ff048299 */ /* 0x000fe40008011604 */
[----:B------:R-:W-:Y:S02]  /*4580*/  UIMAD UR8, UR42, UR11, UR6 ;  /* 0x0000000b2a0872a4 */ /* 0x000fe4000f8e0206 */
[----:B------:R-:W-:Y:S04]  /*4590*/  @!UP0 USEL UR4, UR5, UR4, !UP4 ;  /* 0x0000000405048287 */ /* 0x000fe8000e000000 */
[----:B------:R-:W-:Y:S02]  /*45a0*/  @!UP0 UIMAD UR8, UR7, UR8, UR4 ;  /* 0x00000008070882a4 */ /* 0x000fe4000f8e0204 */
[----:B------:R-:W-:Y:S02]  /*45b0*/  @!UP0 UIADD3 UR9, UPT, UPT, UR10, -UR4, URZ ;  /* 0x800000040a098290 */ /* 0x000fe4000fffe0ff */
[----:B------:R-:W-:Y:S02]  /*45c0*/  UIADD3 UR4, UPT, UPT, -UR5, URZ, URZ ;  /* 0x000000ff05047290 */ /* 0x000fe4000fffe1ff */
[----:B------:R-:W-:Y:S02]  /*45d0*/  UIADD3 UR7, UPT, UPT, -UR6, URZ, URZ ;  /* 0x000000ff06077290 */ /* 0x000fe4000fffe1ff */
[----:B------:R-:W-:Y:S02]  /*45e0*/  @!UP0 UIMAD UR6, UR9, UR42, UR5 ;  /* 0x0000002a090682a4 */ /* 0x000fe4000f8e0205 */
[----:B------:R-:W-:Y:S02]  /*45f0*/  UIMAD UR14, UR15, UR4, UR14 ;  /* 0x000000040f0e72a4 */ /* 0x000fe4000f8e020e */
[----:B------:R-:W-:Y:S01]  /*4600*/  UIMAD UR13, UR46, UR7, UR13 ;  /* 0x000000072e0d72a4 */ /* 0x000fe2000f8e020d */
[----:B------:R-:W-:Y:S02]  /*4610*/  @!UP0 UMOV UR5, UR8 ;  /* 0x0000000800058c82 */ /* 0x000fe40008000000 */
[----:B------:R-:W-:Y:S02]  /*4620*/  UIMAD UR14, UR5, UR15, UR14 ;  /* 0x0000000f050e72a4 */ /* 0x000fe4000f8e020e */
[----:B------:R-:W-:Y:S11]  /*4630*/  UIMAD UR13, UR6, UR46, UR13 ;  /* 0x0000002e060d72a4 */ /* 0x000ff6000f8e020d */
[----:B------:R-:W-:Y:S01]  /*4640*/  @!UPT UIADD3 URZ, UPT, UPT, URZ, URZ, URZ ;  /* 0x000000fffffff290 */ /* 0x000fe2000fffe0ff */
.L_x_77:
[----:B------:R-:W3:Y:S01]  /*4650*/  @!UP2 LDCU.128 UR8, c[0x0][0xb10] ;  /* 0x00016200ff08a7ac */ /* 0x000ee20008000c00 */
[C---:B------:R-:W-:Y:S02]  /*4660*/  ISETP.NE.U32.AND P1, PT, R4.reuse, RZ, PT ;  /* 0x000000ff0400720c */ /* 0x040fe40003f25070 */
[----:B------:R-:W-:Y:S02]  /*4670*/  ISETP.NE.U32.AND P0, PT, R4, RZ, PT ;  /* 0x000000ff0400720c */ /* 0x000fe40003f05070 */
[C---:B------:R-:W-:Y:S02]  /*4680*/  ISETP.NE.AND.EX P1, PT, R5.reuse, RZ, PT, P1 ;  /* 0x000000ff0500720c */ /* 0x040fe40003f25310 */
[----:B------:R-:W-:Y:S01]  /*4690*/  ISETP.NE.AND.EX P0, PT, R5, RZ, PT, P0 ;  /* 0x000000ff0500720c */ /* 0x000fe20003f05300 */
[----:B------:R-:W4:Y:S01]  /*46a0*/  @!UP2 LDCU UR5, c[0x0][0xb0c] ;  /* 0x00016180ff05a7ac */ /* 0x000f220008000800 */
[----:B------:R-:W-:Y:S01]  /*46b0*/  SHF.L.U32 R9, R15, 0x1f, RZ ;  /* 0x0000001f0f097819 */ /* 0x000fe200000006ff */
[----:B------:R-:W-:Y:S02]  /*46c0*/  USHF.L.U32 UR35, UR16, 0x6, URZ ;  /* 0x0000000610237899 */ /* 0x000fe400080006ff */
[----:B------:R-:W-:Y:S02]  /*46d0*/  USHF.L.U32 UR34, UR20, 0x8, URZ ;  /* 0x0000000814227899 */ /* 0x000fe400080006ff */
[----:B---3--:R-:W-:Y:S07]  /*46e0*/  UIMAD.WIDE.U32 UR6, UR14, UR8, URZ ;  /* 0x000000080e0672a5 */ /* 0x008fee000f8e00ff */
[----:B------:R-:W-:Y:S01]  /*46f0*/  @!UP2 UMOV UR4, UR7 ;  /* 0x000000070004ac82 */ /* 0x000fe20008000000 */
[----:B----4-:R-:W-:Y:S02]  /*4700*/  @!UP2 UISETP.NE.AND UP0, UPT, UR5, 0x1, UPT ;  /* 0x000000010500a88c */ /* 0x010fe4000bf05270 */
[----:B------:R-:W-:Y:S02]  /*4710*/  @!UP2 USHF.R.U32.HI UR4, URZ, UR9, UR4 ;  /* 0x00000009ff04a299 */ /* 0x000fe40008011604 */
[----:B------:R-:W-:Y:S02]  /*4720*/  UIMAD.WIDE.U32 UR6, UR13, UR11, URZ ;  /* 0x0000000b0d0672a5 */ /* 0x000fe4000f8e00ff */
[----:B------:R-:W-:Y:S02]  /*4730*/  @!UP2 USEL UR8, UR14, UR4, !UP0 ;  /* 0x000000040e08a287 */ /* 0x000fe4000c000000 */
[----:B------:R-:W-:Y:S03]  /*4740*/  @!UP2 UISETP.NE.AND UP0, UPT, UR10, 0x1, UPT ;  /* 0x000000010a00a88c */ /* 0x000fe6000bf05270 */
[----:B------:R-:W-:Y:S02]  /*4750*/  @!UP2 UMOV UR6, UR7 ;  /* 0x000000070006ac82 */ /* 0x000fe40008000000 */
[----:B------:R-:W3:Y:S02]  /*4760*/  @!UP2 LDCU UR4, c[0x0][0xb20] ;  /* 0x00016400ff04a7ac */ /* 0x000ee40008000800 */
[----:B---3--:R-:W-:Y:S04]  /*4770*/  @!UP2 USHF.R.U32.HI UR6, URZ, UR4, UR6 ;  /* 0x00000004ff06a299 */ /* 0x008fe80008011606 */
[----:B------:R-:W-:Y:S04]  /*4780*/  @!UP2 USEL UR6, UR13, UR6, !UP0 ;  /* 0x000000060d06a287 */ /* 0x000fe8000c000000 */
[----:B------:R-:W-:Y:S02]  /*4790*/  @!UP2 UIADD3 UR4, UPT, UPT, -UR8, UR6, URZ ;  /* 0x000000060804a290 */ /* 0x000fe4000fffe1ff */
[----:B------:R-:W-:Y:S02]  /*47a0*/  @!UP2 UIADD3 UR6, UPT, UPT, UR8, -UR6, URZ ;  /* 0x800000060806a290 */ /* 0x000fe4000fffe0ff */
[----:B------:R-:W-:Y:S02]  /*47b0*/  @!UP2 UIMAD UR14, UR4, UR5, UR14 ;  /* 0x00000005040ea2a4 */ /* 0x000fe4000f8e020e */
[----:B------:R-:W-:Y:S01]  /*47c0*/  @!UP2 UIMAD UR13, UR6, UR10, UR13 ;  /* 0x0000000a060da2a4 */ /* 0x000fe2000f8e020d */
[----:B------:R-:W-:Y:S11]  /*47d0*/  BRA.U UP3, `(.L_x_78) ;  /* 0x0000000103107547 */ /* 0x000ff6000b800000 */
[----:B--2---:R-:W-:Y:S04]  /*47e0*/  MOV R0, UR48 ;  /* 0x0000003000007c02 */ /* 0x004fe80008000f00 */
[----:B------:R-:W-:Y:S04]  /*47f0*/  SHF.L.U32 R11, R0, 0x1f, RZ ;  /* 0x0000001f000b7819 */ /* 0x000fe800000006ff */
[----:B------:R-:W2:Y:S02]  /*4800*/  SYNCS.PHASECHK.TRANS64.TRYWAIT P2, [UR21+0x98], R11 ;  /* 0x0000980bff0075a7 */ /* 0x000ea40008041115 */
[----:B--2---:R-:W-:Y:S05]  /*4810*/  @!P2 BRA `(.L_x_79) ;  /* 0x0000005400d0a947 */ /* 0x004fea0003800000 */
.L_x_78:
[----:B------:R-:W-:Y:S05]  /*4820*/  @!P1 BRA `(.L_x_80) ;  /* 0x0000000000309947 */ /* 0x000fea0003800000 */
[----:B------:R-:W-:Y:S01]  /*4830*/  ISETP.NE.U32.AND P1, PT, R2, RZ, PT ;  /* 0x000000ff0200720c */ /* 0x000fe20003f25070 */
[----:B------:R-:W3:Y:S01]  /*4840*/  LDCU.64 UR4, c[0x0][0x358] ;  /* 0x00006b00ff0477ac */ /* 0x000ee20008000a00 */
[----:B------:R-:W-:Y:S02]  /*4850*/  IMAD.MOV.U32 R85, RZ, RZ, 0x1 ;  /* 0x00000001ff557424 */ /* 0x000fe400078e00ff */
[----:B------:R-:W-:Y:S11]  /*4860*/  ISETP.NE.AND.EX P1, PT, R3, RZ, PT, P1 ;  /* 0x000000ff0300720c */ /* 0x000ff60003f25310 */
[----:B------:R-:W-:Y:S02]  /*4870*/  @!UPT UIADD3 URZ, UPT, UPT, URZ, URZ, URZ ;  /* 0x000000fffffff290 */ /* 0x000fe4000fffe0ff */
[----:B--2---:R-:W2:Y:S01]  /*4880*/  @P1 LDC.64 R10, c[0x0][0x888] ;  /* 0x00022200ff0a1b82 */ /* 0x004ea20000000a00 */
[----:B------:R-:W-:Y:S04]  /*4890*/  @P1 IMAD R0, R4, UR36, RZ ;  /* 0x0000002404001c24 */ /* 0x000fe8000f8e02ff */
[----:B--2---:R-:W-:Y:S04]  /*48a0*/  @P1 IMAD.WIDE R10, R0, 0x4, R10 ;  /* 0x00000004000a1825 */ /* 0x004fe800078e020a */
[----:B------:R-:W-:Y:S01]  /*48b0*/  HFMA2 R0, -RZ, RZ, 0, 5.9604644775390625e-08 ;  /* 0x00000001ff007431 */ /* 0x000fe200000001ff */
[----:B---3-5:R3:W5:Y:S04]  /*48c0*/  @P1 LDG.E R41, desc[UR4][R10.64] ;  /* 0x000000040a291981 */ /* 0x028768000c1e1900 */
[----:B------:R-:W-:Y:S01]  /*48d0*/  @!P1 PRMT R85, R0, 0x7610, R85 ;  /* 0x0000761000559816 */ /* 0x000fe20000000055 */
[----:B---3--:R-:W4:Y:S06]  /*48e0*/  @!P1 LDC R41, c[0x0][0x880] ;  /* 0x00022000ff299b82 */ /* 0x008f2c0000000800 */
.L_x_80:
[----:B----45:R-:W-:Y:S01]  /*48f0*/  @!P0 FSETP.EQ.AND P1, PT, R41, RZ, PT ;  /* 0x000000ff2900820b */ /* 0x030fe20003f22000 */
[----:B------:R-:W-:Y:S01]  /*4900*/  @!UPT UIADD3 URZ, UPT, UPT, URZ, URZ, URZ ;  /* 0x000000fffffff290 */ /* 0x000fe2000fffe0ff */
[----:B------:R-:W-:Y:S11]  /*4910*/  @!P0 BRA `(.L_x_81) ;  /* 0x0000000000188947 */ /* 0x000ff60003800000 */
[----:B------:R-:W-:Y:S02]  /*4920*/  LOP3.LUT P0, RZ, R85, 0xff, RZ, 0xc0, !PT ;  /* 0x000000ff55ff7812 */ /* 0x000fe4000780c0ff */
[----:B------:R-:W-:Y:S04]  /*4930*/  ISETP.NE.U32.AND P1, PT, R2, RZ, PT ;  /* 0x000000ff0200720c */ /* 0x000fe80003f25070 */
[----:B------:R-:W-:Y:S04]  /*4940*/  ISETP.NE.AND.EX P1, PT, R3, RZ, PT, P1 ;  /* 0x000000ff0300720c */ /* 0x000fe80003f25310 */
[----:B------:R-:W-:Y:S03]  /*4950*/  PLOP3.LUT P1, PT, P1, PT, PT, 0x8, 0x80 ;  /* 0x000000000080781c */ /* 0x000fe60000f2e170 */
[----:B------:R-:W-:Y:S11]  /*4960*/  @P0 FSETP.EQ.AND P1, PT, R41, RZ, PT ;  /* 0x000000ff2900020b */ /* 0x000ff60003f22000 */
[----:B------:R-:W-:Y:S02]  /*4970*/  @!UPT UIADD3 URZ, UPT, UPT, URZ, URZ, URZ ;  /* 0x000000fffffff290 */ /* 0x000fe4000fffe0ff */
.L_x_81:
[----:B------:R-:W3:Y:S01]  /*4980*/  SYNCS.PHASECHK.TRANS64.TRYWAIT P2, [UR21+0x70], R9 ;  /* 0x00007009ff0075a7 */ /* 0x000ee20008041115 */
[----:B------:R-:W-:Y:S04]  /*4990*/  ELECT P0, URZ, PT ;  /* 0x0000000000ff782f */ /* 0x000fe80003800000 */
[----:B------:R-:W-:Y:S11]  /*49a0*/  PLOP3.LUT P1, PT, P1, P0, PT, 0xf2, 0x2f ;  /* 0x00000000002f781c */ /* 0x000ff60000f21e72 */
[----:B------:R-:W-:Y:S02]  /*49b0*/  @!UPT UIADD3 URZ, UPT, UPT, URZ, URZ, URZ ;  /* 0x000000fffffff290 */ /* 0x000fe4000fffe0ff */
[----:B------:R-:W-:Y:S05]  /*49c0*/  @!P1 IADD3 R8, P0, PT, R16, 0x580, RZ ;  /* 0x0000058010089810 */ /* 0x000fea0007f1e0ff */
[----:B------:R-:W-:Y:S01]  /*49d0*/  @!P1 IMAD.X R6, RZ, RZ, R17, P0 ;  /* 0x000000ffff069224 */ /* 0x000fe200000e0611 */
[----:B---3--:R-:W-:Y:S07]  /*49e0*/  @!P2 BRA `(.L_x_82) ;  /* 0x000000540074a947 */ /* 0x008fee0003800000 */
.L_x_165:
[----:B------:R-:W-:Y:S01]  /*49f0*/  @!P1 R2UR UR5, R8 ;  /* 0x00000000080592ca */ /* 0x000fe200000e0000 */
[----:B------:R-:W-:Y:S01]  /*4a00*/  VOTEU.ALL UP0, P1 ;  /* 0x0000000000ff7886 */ /* 0x000fe20000800000 */
[----:B------:R-:W-:Y:S01]  /*4a10*/  @!P1 R2UR UR4, R6 ;  /* 0x00000000060492ca */ /* 0x000fe200000e0000 */
[----:B--2---:R-:W-:Y:S01]  /*4a20*/  @!P1 IMAD.MOV.U32 R0, RZ, RZ, 0x1000 ;  /* 0x00001000ff009424 */ /* 0x004fe200078e00ff */
[----:B------:R-:W-:Y:S01]  /*4a30*/  UMOV UR6, 0x0 ;  /* 0x0000000000067882 */ /* 0x000fe20000000000 */
[----:B------:R-:W-:Y:S01]  /*4a40*/  UMOV UR7, 0x10000000 ;  /* 0x1000000000077882 */ /* 0x000fe20000000000 */
[----:B------:R-:W-:Y:S01]  /*4a50*/  @!UP0 UIADD3 UR32, UPT, UPT, UR21, 0x200, URZ ;  /* 0x0000020015208890 */ /* 0x000fe2000fffe0ff */
[----:B------:R-:W-:Y:S01]  /*4a60*/  @!P1 IADD3 R8, P0, PT, R16, 0x580, RZ ;  /* 0x0000058010089810 */ /* 0x000fe20007f1e0ff */
[----:B------:R-:W-:Y:S04]  /*4a70*/  VOTEU.ALL UP0, P1 ;  /* 0x0000000000ff7886 */ /* 0x000fe80000800000 */
[----:B------:R-:W-:Y:S02]  /*4a80*/  @!P1 IMAD.X R6, RZ, RZ, R17, P0 ;  /* 0x000000ffff069224 */ /* 0x000fe400000e0611 */
[----:B------:R-:W-:Y:S02]  /*4a90*/  IMAD.U32 R10, RZ, RZ, UR5 ;  /* 0x00000005ff0a7e24 */ /* 0x000fe4000f8e00ff */
[----:B------:R-:W-:Y:S03]  /*4aa0*/  IMAD.U32 R11, RZ, RZ, UR4 ;  /* 0x00000004ff0b7e24 */ /* 0x000fe6000f8e00ff */
[----:B------:R-:W-:Y:S02]  /*4ab0*/  @!P1 R2UR UR4, R10 ;  /* 0x000000000a0492ca */ /* 0x000fe400000e0000 */
[----:B------:R-:W-:Y:S11]  /*4ac0*/  @!P1 R2UR UR5, R11 ;  /* 0x000000000b0592ca */ /* 0x000ff600000e0000 */
[----:B------:R-:W-:Y:S02]  /*4ad0*/  @!UPT UIADD3 URZ, UPT, UPT, URZ, URZ, URZ ;  /* 0x000000fffffff290 */ /* 0x000fe4000fffe0ff */
[----:B------:R2:W-:Y:S01]  /*4ae0*/  @!UP0 UTMALDG.3D [UR32], [UR4], desc[UR6] ;  /* 0x00000620040085b4 */ /* 0x0005e20008011000 */
[----:B------:R2:W-:Y:S01]  /*4af0*/  @!P1 SYNCS.ARRIVE.TRANS64.RED.A0TR RZ, [UR21+0x50], R0 ;  /* 0x00005000ffff99a7 */ /* 0x0005e20008300415 */
[----:B------:R-:W-:Y:S01]  /*4b00*/  SYNCS.ARRIVE.TRANS64.RED.A1T0 RZ, [UR40], RZ ;  /* 0x000000ffffff79a7 */ /* 0x000fe20008100428 */
[----:B------:R-:W3:Y:S02]  /*4b10*/  SYNCS.PHASECHK.TRANS64.TRYWAIT P2, [UR21+0x78], R9 ;  /* 0x00007809ff0075a7 */ /* 0x000ee40008041115 */
[----:B--23--:R-:W-:Y:S05]  /*4b20*/  @!P2 BRA `(.L_x_83) ;  /* 0x00000054003ca947 */ /* 0x00cfea0003800000 */
.L_x_167:
        /* <DEDUP_REMOVED lines=8> */
[----:B------:R-:W-:Y:S01]  /*4bb0*/  @!UP0 UIADD3 UR24, UPT, UPT, UR21, 0x1200, URZ ;  /* 0x0000120015188890 */ /* 0x000fe2000fffe0ff */
[----:B------:R-:W-:Y:S01]  /*4bc0*/  VOTEU.ALL UP0, P1 ;  /* 0x0000000000ff7886 */ /* 0x000fe20000800000 */
[----:B------:R-:W-:Y:S01]  /*4bd0*/  UMOV UR27, UR35 ;  /* 0x00000023001b7c82 */ /* 0x000fe20008000000 */
[----:B------:R-:W-:Y:S02]  /*4be0*/  UMOV UR28, UR36 ;  /* 0x00000024001c7c82 */ /* 0x000fe40008000000 */
[----:B------:R-:W-:Y:S02]  /*4bf0*/  IMAD.U32 R10, RZ, RZ, UR5 ;  /* 0x00000005ff0a7e24 */ /* 0x000fe4000f8e00ff */
[----:B------:R-:W-:Y:S02]  /*4c00*/  IMAD.U32 R11, RZ, RZ, UR4 ;  /* 0x00000004ff0b7e24 */ /* 0x000fe4000f8e00ff */
[----:B------:R-:W-:Y:S01]  /*4c10*/  @!P1 IMAD.X R6, RZ, RZ, R17, P0 ;  /* 0x000000ffff069224 */ /* 0x000fe200000e0611 */
        /* <DEDUP_REMOVED lines=8> */
.L_x_169:
[----:B------:R-:W-:Y:S01]  /*4ca0*/  @!P1 R2UR UR5, R8 ;  /* 0x00000000080592ca */ /* 0x000fe200000e0000 */
[----:B------:R-:W-:Y:S01]  /*4cb0*/  VOTEU.ALL UP0, P1 ;  /* 0x0000000000ff7886 */ /* 0x000fe20000800000 */
[----:B------:R-:W-:Y:S01]  /*4cc0*/  @!P1 R2UR UR4, R6 ;  /* 0x00000000060492ca */ /* 0x000fe200000e0000 */
[----:B--2---:R-:W-:Y:S01]  /*4cd0*/  @!P1 IMAD.MOV.U32 R0, RZ, RZ, 0x1000 ;  /* 0x00001000ff009424 */ /* 0x004fe200078e00ff */
[----:B------:R-:W-:Y:S01]  /*4ce0*/  UMOV UR6, 0x0 ;  /* 0x0000000000067882 */ /* 0x000fe20000000000 */
[----:B------:R-:W-:Y:S01]  /*4cf0*/  UMOV UR7, 0x10000000 ;  /* 0x1000000000077882 */ /* 0x000fe20000000000 */
[----:B------:R-:W-:Y:S01]  /*4d00*/  @!UP0 UIADD3 UR18, UPT, UPT, UR34, 0x80, URZ ;  /* 0x0000008022128890 */ /* 0x000fe2000fffe0ff */
[----:B------:R-:W-:Y:S01]  /*4d10*/  VIADD R14, R14, 0x1 ;  /* 0x000000010e0e7836 */ /* 0x000fe20000000000 */
[----:B------:R-:W-:Y:S01]  /*4d20*/  @!UP0 UIADD3 UR16, UPT, UPT, UR21, 0x2200, URZ ;  /* 0x0000220015108890 */ /* 0x000fe2000fffe0ff */
[----:B------:R-:W-:Y:S01]  /*4d30*/  VOTEU.ALL UP0, P1 ;  /* 0x0000000000ff7886 */ /* 0x000fe20000800000 */
[----:B------:R-:W-:Y:S01]  /*4d40*/  UMOV UR19, UR35 ;  /* 0x0000002300137c82 */ /* 0x000fe20008000000 */
[----:B------:R-:W-:Y:S02]  /*4d50*/  UMOV UR20, UR36 ;  /* 0x0000002400147c82 */ /* 0x000fe40008000000 */
        /* <DEDUP_REMOVED lines=10> */
.L_x_171:
[----:B------:R-:W-:Y:S01]  /*4e00*/  @!P1 IADD3 R6, P0, PT, R16, 0x580, RZ ;  /* 0x0000058010069810 */ /* 0x000fe20007f1e0ff */
[----:B------:R-:W-:Y:S01]  /*4e10*/  VOTEU.ALL UP0, P1 ;  /* 0x0000000000ff7886 */ /* 0x000fe20000800000 */
[----:B------:R-:W-:Y:S01]  /*4e20*/  UMOV UR6, 0x0 ;  /* 0x0000000000067882 */ /* 0x000fe20000000000 */
[----:B------:R-:W-:Y:S01]  /*4e30*/  UMOV UR7, 0x10000000 ;  /* 0x1000000000077882 */ /* 0x000fe20000000000 */
[----:B------:R-:W-:Y:S01]  /*4e40*/  @!P1 R2UR UR5, R6 ;  /* 0x00000000060592ca */ /* 0x000fe200000e0000 */
[----:B--2---:R-:W-:Y:S01]  /*4e50*/  @!P1 IMAD.X R0, RZ, RZ, R17, P0 ;  /* 0x000000ffff009224 */ /* 0x004fe200000e0611 */
[----:B------:R-:W-:Y:S01]  /*4e60*/  @!UP0 UIADD3 UR10, UPT, UPT, UR34, 0xc0, URZ ;  /* 0x000000c0220a8890 */ /* 0x000fe2000fffe0ff */
[----:B------:R-:W-:Y:S01]  /*4e70*/  R2UR UR16, R87 ;  /* 0x00000000571072ca */ /* 0x000fe200000e0000 */
[----:B------:R-:W-:Y:S01]  /*4e80*/  @!UP0 UIADD3 UR8, UPT, UPT, UR21, 0x3200, URZ ;  /* 0x0000320015088890 */ /* 0x000fe2000fffe0ff */
[----:B------:R-:W-:Y:S01]  /*4e90*/  ISETP.NE.AND P0, PT, R14, 0x2, PT ;  /* 0x000000020e00780c */ /* 0x000fe20003f05270 */
[----:B------:R-:W-:Y:S01]  /*4ea0*/  @!UP0 UIADD3 UR9, UPT, UPT, UR21, 0x68, URZ ;  /* 0x0000006815098890 */ /* 0x000fe2000fffe0ff */
[----:B------:R-:W-:Y:S01]  /*4eb0*/  @!P1 R2UR UR4, R0 ;  /* 0x00000000000492ca */ /* 0x000fe200000e0000 */
[----:B------:R-:W-:Y:S01]  /*4ec0*/  VOTEU.ALL UP0, P1 ;  /* 0x0000000000ff7886 */ /* 0x000fe20000800000 */
[----:B------:R-:W-:Y:S01]  /*4ed0*/  UMOV UR11, UR35 ;  /* 0x00000023000b7c82 */ /* 0x000fe20008000000 */
[----:B------:R-:W-:Y:S01]  /*4ee0*/  UMOV UR12, UR36 ;  /* 0x00000024000c7c82 */ /* 0x000fe20008000000 */
[----:B------:R-:W-:Y:S01]  /*4ef0*/  SEL R0, RZ, 0x1, P0 ;  /* 0x00000001ff007807 */ /* 0x000fe20000000000 */
[----:B------:R-:W-:Y:S01]  /*4f00*/  UPLOP3.LUT UP3, UPT, UPT, UPT, UPT, 0x80, 0x8 ;  /* 0x000000000008789c */ /* 0x000fe20003f6f070 */
[----:B------:R-:W-:Y:S01]  /*4f10*/  IMAD.U32 R8, RZ, RZ, UR5 ;  /* 0x00000005ff087e24 */ /* 0x000fe2000f8e00ff */
[----:B------:R-:W-:Y:S01]  /*4f20*/  LOP3.LUT R15, R15, 0x1, RZ, 0x3c, !PT ;  /* 0x000000010f0f7812 */ /* 0x000fe200078e3cff */
[----:B------:R-:W-:Y:S01]  /*4f30*/  UMOV UR36, UR29 ;  /* 0x0000001d00247c82 */ /* 0x000fe20008000000 */
[----:B------:R-:W-:Y:S01]  /*4f40*/  LOP3.LUT R13, R13, R0, RZ, 0x3c, !PT ;  /* 0x000000000d0d7212 */ /* 0x000fe200078e3cff */
[----:B------:R-:W-:Y:S01]  /*4f50*/  UIADD3 UR20, UPT, UPT, UR13, UR16, URZ ;  /* 0x000000100d147290 */ /* 0x000fe2000fffe0ff */
[----:B------:R-:W-:Y:S01]  /*4f60*/  SEL R14, R14, RZ, P0 ;  /* 0x000000ff0e0e7207 */ /* 0x000fe20000000000 */
[----:B------:R-:W-:Y:S01]  /*4f70*/  UIADD3 UR16, UPT, UPT, UR14, UR59, URZ ;  /* 0x0000003b0e107290 */ /* 0x000fe2000fffe0ff */
[----:B------:R-:W-:Y:S01]  /*4f80*/  IMAD.U32 R9, RZ, RZ, UR4 ;  /* 0x00000004ff097e24 */ /* 0x000fe2000f8e00ff */
[----:B------:R-:W-:Y:S04]  /*4f90*/  @!P1 R2UR UR4, R8 ;  /* 0x00000000080492ca */ /* 0x000fe800000e0000 */
[----:B------:R-:W-:Y:S11]  /*4fa0*/  @!P1 R2UR UR5, R9 ;  /* 0x00000000090592ca */ /* 0x000ff600000e0000 */
[----:B------:R-:W-:Y:S02]  /*4fb0*/  @!UPT UIADD3 URZ, UPT, UPT, URZ, URZ, URZ ;  /* 0x000000fffffff290 */ /* 0x000fe4000fffe0ff */
[----:B------:R2:W-:Y:S01]  /*4fc0*/  @!UP0 UTMALDG.3D [UR8], [UR4], desc[UR6] ;  /* 0x00000608040085b4 */ /* 0x0005e20008011000 */
[----:B------:R2:W-:Y:S01]  /*4fd0*/  @!P1 SYNCS.ARRIVE.TRANS64.RED.A0TR RZ, [UR21+0x68], R7 ;  /* 0x00006807ffff99a7 */ /* 0x0005e20008300415 */
[----:B------:R-:W-:Y:S01]  /*4fe0*/  SYNCS.ARRIVE.TRANS64.RED.A1T0 RZ, [UR37], RZ ;  /* 0x000000ffffff79a7 */ /* 0x000fe20008100425 */
[----:B------:R-:W-:Y:S05]  /*4ff0*/  BRA.U UP1, `(.L_x_86) ;  /* 0xfffffff101747547 */ /* 0x000fea000b83ffff */
[----:B------:R-:W-:-:S04]  /*5000*/  SHF.L.U32 R3, R15, 0x1f, RZ ;  /* 0x0000001f0f037819 */ /* 0x000fc800000006ff */
[----:B------:R-:W3:Y:S02]  /*5010*/  SYNCS.PHASECHK.TRANS64.TRYWAIT P0, [UR21+0x70], R3 ;  /* 0x00007003ff0075a7 */ /* 0x000ee40008001115 */
[----:B---3--:R-:W-:Y:S05]  /*5020*/  @!P0 BRA `(.L_x_87) ;  /* 0x0000005000448947 */ /* 0x008fea0003800000 */
.L_x_173:
[----:B------:R-:W4:Y:S02]  /*5030*/  SYNCS.PHASECHK.TRANS64.TRYWAIT P0, [UR21+0x78], R3 ;  /* 0x00007803ff0075a7 */ /* 0x000f240008001115 */
[----:B----4-:R-:W-:Y:S05]  /*5040*/  @!P0 BRA `(.L_x_88) ;  /* 0x0000005000548947 */ /* 0x010fea0003800000 */
.L_x_175:
[----:B------:R-:W4:Y:S02]  /*5050*/  SYNCS.PHASECHK.TRANS64.TRYWAIT P0, [UR21+0x80], R3 ;  /* 0x00008003ff0075a7 */ /* 0x000f240008001115 */
[----:B----4-:R-:W-:Y:S05]  /*5060*/  @!P0 BRA `(.L_x_89) ;  /* 0x0000005000648947 */ /* 0x010fea0003800000 */
.L_x_177:
[----:B---3--:R-:W-:-:S07]  /*5070*/  MOV R0, UR21 ;  /* 0x0000001500007c02 */ /* 0x008fce0008000f00 */
.L_x_90:
[----:B---3--:R-:W-:-:S04]  /*5080*/  SHF.L.U32 R3, R15, 0x1f, RZ ;  /* 0x0000001f0f037819 */ /* 0x008fc800000006ff */
[----:B------:R3:W4:Y:S03]  /*5090*/  SYNCS.PHASECHK.TRANS64.TRYWAIT P0, [R0+URZ+0x88], R3 ;  /* 0x00008803000075a7 */ /* 0x00072600080011ff */
[----:B----4-:R-:W-:Y:S05]  /*50a0*/  @!P0 NANOSLEEP.SYNCS 0x989680 ;  /* 0x009896800000895d */ /* 0x010fea0003900000 */
[----:B------:R-:W4:Y:S02]  /*50b0*/  @!P0 SYNCS.PHASECHK.TRANS64 P0, [R0+URZ+0x88], R3 ;  /* 0x00008803000085a7 */ /* 0x000f2400080010ff */
[----:B-12-4-:R-:W-:Y:S05]  /*50c0*/  @P0 EXIT ;  /* 0x000000000000094d */ /* 0x016fea0003800000 */
[----:B------:R-:W-:Y:S05]  /*50d0*/  BRA `(.L_x_90) ;  /* 0xfffffffc00e87947 */ /* 0x000fea000383ffff */
.L_x_75:
[----:B------:R-:W-:-:S06]  /*50e0*/  UISETP.GE.AND UP0, UPT, UR17, 0x4, UPT ;  /* 0x000000041100788c */ /* 0x000fcc000bf06270 */
[----:B------:R-:W-:-:S13]  /*50f0*/  PLOP3.LUT P0, PT, PT, PT, UP0, 0x80, 0x8 ;  /* 0x000000000008781c */ /* 0x000fda0003f0f008 */
[----:B-1----:R-:W-:Y:S05]  /*5100*/  @!P0 EXIT ;  /* 0x000000000000894d */ /* 0x002fea0003800000 */
[----:B------:R-:W1:Y:S08]  /*5110*/  S2UR UR4, SR_CgaCtaId ;  /* 0x00000000000479c3 */ /* 0x000e700000008800 */
[----:B------:R-:W-:Y:S01]  /*5120*/  BAR.SYNC.DEFER_BLOCKING 0x6, 0xa0 ;  /* 0x0182800000007b1d */ /* 0x000fe20000010000 */
[C---:B------:R-:W-:Y:S01]  /*5130*/  IMAD.SHL.U32 R7, R95.reuse, 0x40, RZ ;  /* 0x000000405f077824 */ /* 0x040fe200078e00ff */
[C---:B------:R-:W-:Y:S01]  /*5140*/  LOP3.LUT R97, R95.reuse, 0x60, RZ, 0xc0, !PT ;  /* 0x000000605f617812 */ /* 0x040fe200078ec0ff */
[----:B------:R-:W-:-:S02]  /*5150*/  IMAD.SHL.U32 R4, R95, 0x20, RZ ;  /* 0x000000205f047824 */ /* 0x000fc400078e00ff */
[----:B------:R-:W-:Y:S02]  /*5160*/  HFMA2 R36, -RZ, RZ, 0, 0 ;  /* 0x00000000ff247431 */ /* 0x000fe400000001ff */
[----:B------:R-:W-:Y:S01]  /*5170*/  IMAD.SHL.U32 R6, R95, 0x2, RZ ;  /* 0x000000025f067824 */ /* 0x000fe200078e00ff */
[----:B------:R-:W-:Y:S01]  /*5180*/  UMOV UR44, 0x400 ;  /* 0x00000400002c7882 */ /* 0x000fe20000000000 */
[----:B------:R-:W2:Y:S01]  /*5190*/  LDC.64 R82, c[0x0][0x8b0] ;  /* 0x00022c00ff527b82 */ /* 0x000ea20000000a00 */
[----:B------:R-:W-:Y:S01]  /*51a0*/  LOP3.LUT R5, R7, 0x180, RZ, 0xc0, !PT ;  /* 0x0000018007057812 */ /* 0x000fe200078ec0ff */
[----:B------:R-:W-:Y:S01]  /*51b0*/  IMAD.U32 R37, R95, 0x10000, RZ ;  /* 0x000100005f257824 */ /* 0x000fe200078e00ff */
[----:B------:R-:W-:Y:S01]  /*51c0*/  LOP3.LUT R4, R4, 0xc00, RZ, 0xc0, !PT ;  /* 0x00000c0004047812 */ /* 0x000fe200078ec0ff */
[----:B------:R-:W-:Y:S01]  /*51d0*/  IMAD.MOV.U32 R94, RZ, RZ, RZ ;  /* 0x000000ffff5e7224 */ /* 0x000fe200078e00ff */
[----:B------:R-:W-:Y:S01]  /*51e0*/  LOP3.LUT R6, R5, 0x20, R6, 0xf8, !PT ;  /* 0x0000002005067812 */ /* 0x000fe200078ef806 */
[----:B------:R-:W-:Y:S01]  /*51f0*/  IMAD.SHL.U32 R5, R95, 0x8, RZ ;  /* 0x000000085f057824 */ /* 0x000fe200078e00ff */
[----:B------:R-:W-:Y:S01]  /*5200*/  LOP3.LUT R4, R4, 0x40, R7, 0xf8, !PT ;  /* 0x0000004004047812 */ /* 0x000fe200078ef807 */
[----:B------:R-:W3:Y:S01]  /*5210*/  LDC.64 R80, c[0x0][0x8a8] ;  /* 0x00022a00ff507b82 */ /* 0x000ee20000000a00 */
[----:B------:R-:W-:Y:S01]  /*5220*/  LOP3.LUT R37, R37, 0x600000, RZ, 0xc0, !PT ;  /* 0x0060000025257812 */ /* 0x000fe200078ec0ff */
[----:B------:R-:W-:Y:S01]  /*5230*/  IMAD.MOV.U32 R89, RZ, RZ, RZ ;  /* 0x000000ffff597224 */ /* 0x000fe200078e00ff */
[----:B------:R-:W-:-:S02]  /*5240*/  LOP3.LUT R95, R95, 0x2, RZ, 0xc0, !PT ;  /* 0x000000025f5f7812 */ /* 0x000fc400078ec0ff */
[----:B------:R-:W-:Y:S02]  /*5250*/  CS2R R92, SRZ ;  /* 0x00000000005c7805 */ /* 0x000fe4000001ff00 */
[----:B------:R-:W-:Y:S01]  /*5260*/  LOP3.LUT R5, R6, 0x30, R5, 0x78, !PT ;  /* 0x0000003006057812 */ /* 0x000fe200078e7805 */
[----:B------:R-:W4:Y:S01]  /*5270*/  LDCU UR57, c[0x0][0x370] ;  /* 0x00006e00ff3977ac */ /* 0x000f220008000800 */
[----:B------:R-:W-:Y:S01]  /*5280*/  LOP3.LUT R4, R4, 0x200, R7, 0xf8, !PT ;  /* 0x0000020004047812 */ /* 0x000fe200078ef807 */
[----:B------:R-:W-:Y:S01]  /*5290*/  IMAD.MOV R90, RZ, RZ, -R95 ;  /* 0x000000ffff5a7224 */ /* 0x000fe200078e0a5f */
[----:B------:R-:W-:Y:S01]  /*52a0*/  MOV R91, RZ ;  /* 0x000000ff005b7202 */ /* 0x000fe20000000f00 */
[----:B-1----:R-:W-:Y:S01]  /*52b0*/  ULEA UR44, UR4, UR44, 0x18 ;  /* 0x0000002c042c7291 */ /* 0x002fe2000f8ec0ff */
[----:B------:R-:W-:Y:S01]  /*52c0*/  LOP3.LUT R84, R4, R5, RZ, 0xfc, !PT ;  /* 0x0000000504547212 */ /* 0x000fe200078efcff */
[----:B------:R-:W1:Y:S02]  /*52d0*/  LDCU.64 UR62, c[0x0][0x348] ;  /* 0x00006900ff3e77ac */ /* 0x000e640008000a00 */
[----:B------:R-:W-:-:S02]  /*52e0*/  UIADD3 UR4, UPT, UPT, UR44, 0x4200, URZ ;  /* 0x000042002c047890 */ /* 0x000fc4000fffe0ff */
[----:B------:R-:W-:-:S03]  /*52f0*/  UIADD3 UR5, UPT, UPT, UR44, 0x200, URZ ;  /* 0x000002002c057890 */ /* 0x000fc6000fffe0ff */
[----:B------:R-:W4:Y:S01]  /*5300*/  LDS R0, [UR44+0x150] ;  /* 0x0001502cff007984 */ /* 0x000f220008000800 */
[----:B------:R-:W1:Y:S01]  /*5310*/  LDCU UR43, c[0x0][0xb0c] ;  /* 0x00016180ff2b77ac */ /* 0x000e620008000800 */
[----:B------:R-:W-:Y:S02]  /*5320*/  IMAD.U32 R96, RZ, RZ, UR4 ;  /* 0x00000004ff607e24 */ /* 0x000fe4000f8e00ff */
[----:B------:R-:W-:Y:S01]  /*5330*/  IMAD.U32 R98, RZ, RZ, UR5 ;  /* 0x00000005ff627e24 */ /* 0x000fe2000f8e00ff */
[----:B------:R-:W1:Y:S01]  /*5340*/  LDCU UR39, c[0x0][0xb30] ;  /* 0x00016600ff2777ac */ /* 0x000e620008000800 */
[----:B------:R-:W1:Y:S01]  /*5350*/  LDCU.64 UR46, c[0x0][0x888] ;  /* 0x00011100ff2e77ac */ /* 0x000e620008000a00 */
[----:B------:R-:W1:Y:S01]  /*5360*/  LDCU.64 UR40, c[0x0][0xb28] ;  /* 0x00016500ff2877ac */ /* 0x000e620008000a00 */
[----:B------:R-:W1:Y:S01]  /*5370*/  LDCU.64 UR60, c[0x0][0x890] ;  /* 0x00011200ff3c77ac */ /* 0x000e620008000a00 */
[----:B------:R-:W1:Y:S01]  /*5380*/  LDCU.128 UR52, c[0x0][0xb10] ;  /* 0x00016200ff3477ac */ /* 0x000e620008000c00 */
[----:B------:R-:W1:Y:S02]  /*5390*/  LDCU UR56, c[0x0][0x374] ;  /* 0x00006e80ff3877ac */ /* 0x000e640008000800 */
[----:B-1234-:R-:W-:-:S07]  /*53a0*/  IMAD.IADD R37, R0, 0x1, R37 ;  /* 0x0000000100257824 */ /* 0x01efce00078e0225 */
.L_x_132:
[C---:B------:R-:W-:Y:S02]  /*53b0*/  LEA R3, R89.reuse, UR44, 0x3 ;  /* 0x0000002c59037c11 */ /* 0x040fe4000f8e18ff */
[----:B------:R-:W-:Y:S02]  /*53c0*/  SHF.L.U32 R0, R92, 0x1f, RZ ;  /* 0x0000001f5c007819 */ /* 0x000fe400000006ff */
[----:B------:R-:W-:Y:S02]  /*53d0*/  LEA R5, R89, UR44, 0x4 ;  /* 0x0000002c59057c11 */ /* 0x000fe4000f8e20ff */
[----:B-1----:R-:W1:Y:S02]  /*53e0*/  SYNCS.PHASECHK.TRANS64.TRYWAIT P0, [R3+URZ+0xa0], R0 ;  /* 0x0000a000030075a7 */ /* 0x002e6400080011ff */
[----:B-1----:R-:W-:Y:S05]  /*53f0*/  @!P0 BRA `(.L_x_91) ;  /* 0x0000004c00988947 */ /* 0x002fea0003800000 */
.L_x_178:
        /* <DEDUP_REMOVED lines=11> */
[----:B------:R-:W-:Y:S01]  /*54b0*/  PLOP3.LUT P0, PT, PT, PT, UP1, 0x80, 0x8 ;  /* 0x000000000008781c */ /* 0x000fe20003f0f018 */
[----:B------:R-:W-:Y:S11]  /*54c0*/  UP2UR UR45, UPR, URZ, 0x2 ;  /* 0x00000002ff2d7883 */ /* 0x000ff60008000000 */
[----:B------:R-:W-:Y:S01]  /*54d0*/  @!UPT UIADD3 URZ, UPT, UPT, URZ, URZ, URZ ;  /* 0x000000fffffff290 */ /* 0x000fe2000fffe0ff */
[----:B-1----:R-:W-:Y:S02]  /*54e0*/  @P0 SHF.R.U32.HI R0, RZ, 0x10, R5 ;  /* 0x00000010ff000819 */ /* 0x002fe40000011605 */
        /* <DEDUP_REMOVED lines=12> */
[----:B------:R-:W2:Y:S01]  /*55b0*/  LDCU UR12, c[0x0][0xb20] ;  /* 0x00016400ff0c77ac */ /* 0x000ea20008000800 */
[----:B------:R-:W-:Y:S02]  /*55c0*/  UIMAD.WIDE.U32 UR4, UR56, UR55, URZ ;  /* 0x00000037380472a5 */ /* 0x000fe4000f8e00ff */
[----:B------:R-:W-:Y:S02]  /*55d0*/  UIMAD.WIDE.U32 UR6, UR57, UR52, URZ ;  /* 0x00000034390672a5 */ /* 0x000fe4000f8e00ff */
[----:B------:R-:W-:Y:S02]  /*55e0*/  UISETP.NE.AND UP0, UPT, UR54, 0x1, UPT ;  /* 0x000000013600788c */ /* 0x000fe4000bf05270 */
[----:B------:R-:W-:Y:S02]  /*55f0*/  UIMAD.WIDE.U32 UR8, UR37, UR55, URZ ;  /* 0x00000037250872a5 */ /* 0x000fe4000f8e00ff */
[----:B------:R-:W-:Y:S02]  /*5600*/  UIMAD.WIDE.U32 UR10, UR38, UR52, URZ ;  /* 0x00000034260a72a5 */ /* 0x000fe4000f8e00ff */
[----:B------:R-:W-:Y:S02]  /*5610*/  UISETP.NE.AND UP1, UPT, UR43, 0x1, UPT ;  /* 0x000000012b00788c */ /* 0x000fe4000bf25270 */
[----:B------:R-:W-:Y:S01]  /*5620*/  UISETP.NE.AND UP2, UPT, UR42, 0x1, UPT ;  /* 0x000000012a00788c */ /* 0x000fe2000bf45270 */
[----:B------:R-:W-:Y:S02]  /*5630*/  UMOV UR4, UR5 ;  /* 0x0000000500047c82 */ /* 0x000fe40008000000 */
[----:B--2---:R-:W-:Y:S03]  /*5640*/  USHF.R.U32.HI UR5, URZ, UR12, UR4 ;  /* 0x0000000cff057299 */ /* 0x004fe60008011604 */
[----:B------:R-:W-:Y:S02]  /*5650*/  UMOV UR4, UR7 ;  /* 0x0000000700047c82 */ /* 0x000fe40008000000 */
[----:B------:R-:W-:Y:S02]  /*5660*/  USHF.R.U32.HI UR7, URZ, UR53, UR4 ;  /* 0x00000035ff077299 */ /* 0x000fe40008011604 */
[----:B------:R-:W-:Y:S02]  /*5670*/  USEL UR4, UR56, UR5, !UP0 ;  /* 0x0000000538047287 */ /* 0x000fe4000c000000 */
[----:B------:R-:W-:Y:S01]  /*5680*/  USEL UR7, UR57, UR7, !UP1 ;  /* 0x0000000739077287 */ /* 0x000fe2000c800000 */
[----:B------:R-:W-:Y:S01]  /*5690*/  UMOV UR5, UR9 ;  /* 0x0000000900057c82 */ /* 0x000fe20008000000 */
[----:B------:R-:W-:Y:S02]  /*56a0*/  UIMAD.WIDE.U32 UR8, UR4, UR40, URZ ;  /* 0x00000028040872a5 */ /* 0x000fe4000f8e00ff */
[----:B------:R-:W-:Y:S03]  /*56b0*/  USHF.R.U32.HI UR6, URZ, UR12, UR5 ;  /* 0x0000000cff067299 */ /* 0x000fe60008011605 */
[----:B------:R-:W-:Y:S01]  /*56c0*/  UMOV UR5, UR11 ;  /* 0x0000000b00057c82 */ /* 0x000fe20008000000 */
[----:B------:R-:W-:Y:S02]  /*56d0*/  UIMAD.WIDE.U32 UR10, UR7, UR40, URZ ;  /* 0x00000028070a72a5 */ /* 0x000fe4000f8e00ff */
[----:B------:R-:W-:Y:S02]  /*56e0*/  USHF.R.U32.HI UR12, URZ, UR53, UR5 ;  /* 0x00000035ff0c7299 */ /* 0x000fe40008011605 */
[----:B------:R-:W-:Y:S01]  /*56f0*/  USEL UR6, UR37, UR6, !UP0 ;  /* 0x0000000625067287 */ /* 0x000fe2000c000000 */
[----:B------:R-:W-:Y:S02]  /*5700*/  UMOV UR5, UR9 ;  /* 0x0000000900057c82 */ /* 0x000fe40008000000 */
[----:B------:R-:W-:Y:S01]  /*5710*/  UMOV UR10, UR11 ;  /* 0x0000000b000a7c82 */ /* 0x000fe20008000000 */
[----:B------:R-:W-:Y:S02]  /*5720*/  @UP2 USHF.R.U32.HI UR4, URZ, UR41, UR5 ;  /* 0x00000029ff042299 */ /* 0x000fe40008011605 */
[----:B------:R-:W-:Y:S02]  /*5730*/  @UP2 USHF.R.U32.HI UR7, URZ, UR41, UR10 ;  /* 0x00000029ff072299 */ /* 0x000fe4000801160a */
[----:B------:R-:W-:Y:S02]  /*5740*/  UIMAD UR4, UR42, UR4, URZ ;  /* 0x000000042a0472a4 */ /* 0x000fe4000f8e02ff */
        /* <DEDUP_REMOVED lines=8> */
[----:B------:R-:W-:Y:S02]  /*57d0*/  USEL UR11, UR6, UR4, !UP2 ;  /* 0x00000004060b7287 */ /* 0x000fe4000d000000 */
[----:B------:R-:W-:Y:S02]  /*57e0*/  UIADD3 UR8, UPT, UPT, -UR5, URZ, URZ ;  /* 0x000000ff05087290 */ /* 0x000fe4000fffe1ff */
[----:B------:R-:W-:Y:S01]  /*57f0*/  UIADD3 UR10, UPT, UPT, -UR11, URZ, URZ ;  /* 0x000000ff0b0a7290 */ /* 0x000fe2000fffe1ff */
[----:B------:R-:W-:Y:S01]  /*5800*/  @!UP0 UMOV UR4, UR9 ;  /* 0x0000000900048c82 */ /* 0x000fe20008000000 */
[----:B------:R-:W-:Y:S02]  /*5810*/  UIADD3 UR9, UPT, UPT, -UR6, URZ, URZ ;  /* 0x000000ff06097290 */ /* 0x000fe4000fffe1ff */
[----:B------:R-:W-:Y:S02]  /*5820*/  @!UP0 USHF.R.U32.HI UR4, URZ, UR41, UR4 ;  /* 0x00000029ff048299 */ /* 0x000fe40008011604 */
[----:B------:R-:W-:Y:S02]  /*5830*/  UIMAD UR10, UR42, UR10, UR6 ;  /* 0x0000000a2a0a72a4 */ /* 0x000fe4000f8e0206 */
[----:B------:R-:W-:Y:S04]  /*5840*/  @!UP0 USEL UR4, UR5, UR4, !UP2 ;  /* 0x0000000405048287 */ /* 0x000fe8000d000000 */
[----:B------:R-:W-:Y:S02]  /*5850*/  @!UP0 UIMAD UR10, UR7, UR10, UR4 ;  /* 0x0000000a070a82a4 */ /* 0x000fe4000f8e0204 */
[----:B------:R-:W-:Y:S02]  /*5860*/  @!UP0 UIADD3 UR11, UPT, UPT, UR11, -UR4, URZ ;  /* 0x800000040b0b8290 */ /* 0x000fe4000fffe0ff */
[----:B------:R-:W-:Y:S02]  /*5870*/  UIMAD UR7, UR43, UR8, UR38 ;  /* 0x000000082b0772a4 */ /* 0x000fe4000f8e0226 */
[----:B------:R-:W-:Y:S02]  /*5880*/  @!UP0 UIMAD UR6, UR11, UR42, UR5 ;  /* 0x0000002a0b0682a4 */ /* 0x000fe4000f8e0205 */
[----:B------:R-:W-:Y:S01]  /*5890*/  UIMAD UR4, UR54, UR9, UR37 ;  /* 0x00000009360472a4 */ /* 0x000fe2000f8e0225 */
[----:B------:R-:W-:Y:S02]  /*58a0*/  @!UP0 UMOV UR5, UR10 ;  /* 0x0000000a00058c82 */ /* 0x000fe40008000000 */
[----:B------:R-:W-:Y:S02]  /*58b0*/  UIMAD UR38, UR5, UR43, UR7 ;  /* 0x0000002b052672a4 */ /* 0x000fe4000f8e0207 */
[----:B------:R-:W-:Y:S11]  /*58c0*/  UIMAD UR37, UR6, UR54, UR4 ;  /* 0x00000036062572a4 */ /* 0x000ff6000f8e0204 */
[----:B------:R-:W-:Y:S01]  /*58d0*/  @!UPT UIADD3 URZ, UPT, UPT, URZ, URZ, URZ ;  /* 0x000000fffffff290 */ /* 0x000fe2000fffe0ff */
.L_x_92:
[----:B------:R-:W-:Y:S01]  /*58e0*/  UISETP.NE.AND UP0, UPT, UR39, 0x1, UPT ;  /* 0x000000012700788c */ /* 0x000fe2000bf05270 */
[----:B------:R-:W-:Y:S01]  /*58f0*/  IADD3 R89, PT, PT, R89, 0x1, RZ ;  /* 0x0000000159597810 */ /* 0x000fe20007ffe0ff */
[----:B------:R-:W-:Y:S02]  /*5900*/  UIADD3 UR11, UPT, UPT, UR44, 0x200, URZ ;  /* 0x000002002c0b7890 */ /* 0x000fe4000fffe0ff */
[----:B------:R-:W-:Y:S02]  /*5910*/  USHF.L.U32 UR50, UR16, 0x6, URZ ;  /* 0x0000000610327899 */ /* 0x000fe400080006ff */
[----:B------:R-:W-:Y:S05]  /*5920*/  USHF.L.U32 UR49, UR20, 0x8, URZ ;  /* 0x0000000814317899 */ /* 0x000fea00080006ff */
[----:B------:R-:W2:Y:S01]  /*5930*/  @!UP0 LDCU.128 UR12, c[0x0][0xb10] ;  /* 0x00016200ff0c87ac */ /* 0x000ea20008000c00 */
[----:B------:R-:W3:Y:S01]  /*5940*/  @!UP0 LDCU UR5, c[0x0][0xb0c] ;  /* 0x00016180ff0587ac */ /* 0x000ee20008000800 */
[----:B------:R-:W4:Y:S01]  /*5950*/  @!UP0 LDCU UR10, c[0x0][0xb20] ;  /* 0x00016400ff0a87ac */ /* 0x000f220008000800 */
[----:B--2---:R-:W-:Y:S02]  /*5960*/  UIMAD.WIDE.U32 UR8, UR38, UR12, URZ ;  /* 0x0000000c260872a5 */ /* 0x004fe4000f8e00ff */
[----:B------:R-:W-:Y:S02]  /*5970*/  UIMAD.WIDE.U32 UR6, UR37, UR15, URZ ;  /* 0x0000000f250672a5 */ /* 0x000fe4000f8e00ff */
[----:B------:R-:W-:Y:S03]  /*5980*/  @!UP0 UISETP.NE.AND UP1, UPT, UR14, 0x1, UPT ;  /* 0x000000010e00888c */ /* 0x000fe6000bf25270 */
[----:B------:R-:W-:Y:S01]  /*5990*/  @!UP0 UMOV UR4, UR9 ;  /* 0x0000000900048c82 */ /* 0x000fe20008000000 */
[----:B---3--:R-:W-:Y:S02]  /*59a0*/  @!UP0 UISETP.NE.AND UP2, UPT, UR5, 0x1, UPT ;  /* 0x000000010500888c */ /* 0x008fe4000bf45270 */
[----:B------:R-:W-:Y:S01]  /*59b0*/  @!UP0 USHF.R.U32.HI UR4, URZ, UR13, UR4 ;  /* 0x0000000dff048299 */ /* 0x000fe20008011604 */
[----:B------:R-:W-:Y:S02]  /*59c0*/  @!UP0 UMOV UR6, UR7 ;  /* 0x0000000700068c82 */ /* 0x000fe40008000000 */
[----:B----4-:R-:W-:Y:S02]  /*59d0*/  @!UP0 USHF.R.U32.HI UR6, URZ, UR10, UR6 ;  /* 0x0000000aff068299 */ /* 0x010fe40008011606 */
[----:B------:R-:W-:Y:S02]  /*59e0*/  @!UP0 USEL UR7, UR38, UR4, !UP2 ;  /* 0x0000000426078287 */ /* 0x000fe4000d000000 */
[----:B------:R-:W-:Y:S04]  /*59f0*/  @!UP0 USEL UR6, UR37, UR6, !UP1 ;  /* 0x0000000625068287 */ /* 0x000fe8000c800000 */
[----:B------:R-:W-:Y:S02]  /*5a00*/  @!UP0 UIADD3 UR4, UPT, UPT, -UR7, UR6, URZ ;  /* 0x0000000607048290 */ /* 0x000fe4000fffe1ff */
[----:B------:R-:W-:Y:S02]  /*5a10*/  @!UP0 UIADD3 UR6, UPT, UPT, UR7, -UR6, URZ ;  /* 0x8000000607068290 */ /* 0x000fe4000fffe0ff */
[----:B------:R-:W-:Y:S02]  /*5a20*/  @!UP0 UIMAD UR38, UR4, UR5, UR38 ;  /* 0x00000005042682a4 */ /* 0x000fe4000f8e0226 */
[----:B------:R-:W-:Y:S02]  /*5a30*/  @!UP0 UIMAD UR37, UR6, UR14, UR37 ;  /* 0x0000000e062582a4 */ /* 0x000fe4000f8e0225 */
[----:B------:R-:W-:Y:S09]  /*5a40*/  ULOP3.LUT UP0, URZ, UR11, 0x1b0, URZ, 0xc0, !UPT ;  /* 0x000001b00bff7892 */ /* 0x000ff2000f80c0ff */
[----:B------:R-:W-:Y:S05]  /*5a50*/  BRA.U !UP0, `(.L_x_93) ;  /* 0x0000000108407547 */ /* 0x000fea000b800000 */
[----:B------:R-:W2:Y:S01]  /*5a60*/  LDCU.64 UR8, c[0x4][0x88] ;  /* 0x01001100ff0877ac */ /* 0x000ea20008000a00 */
[----:B------:R-:W-:Y:S01]  /*5a70*/  MOV R3, 0x0 ;  /* 0x0000000000037802 */ /* 0x000fe20000000f00 */
[----:B------:R-:W-:Y:S02]  /*5a80*/  HFMA2 R12, -RZ, RZ, 0, 5.9604644775390625e-08 ;  /* 0x00000001ff0c7431 */ /* 0x000fe400000001ff */
[----:B------:R-:W-:Y:S02]  /*5a90*/  IMAD.MOV.U32 R8, RZ, RZ, 0x70 ;  /* 0x00000070ff087424 */ /* 0x000fe400078e00ff */
[----:B------:R-:W-:Y:S01]  /*5aa0*/  IMAD.MOV.U32 R13, RZ, RZ, RZ ;  /* 0x000000ffff0d7224 */ /* 0x000fe200078e00ff */
[----:B------:R-:W3:Y:S01]  /*5ab0*/  LDCU.64 UR6, c[0x4][0x90] ;  /* 0x01001200ff0677ac */ /* 0x000ee20008000a00 */
[----:B------:R-:W4:Y:S01]  /*5ac0*/  LDC.64 R2, c[0x4][R3] ;  /* 0x0100000003027b82 */ /* 0x000f220000000a00 */
[----:B------:R-:W1:Y:S01]  /*5ad0*/  LDCU.64 UR4, c[0x4][0x8] ;  /* 0x01000100ff0477ac */ /* 0x000e620008000a00 */
[----:B--2---:R-:W-:Y:S01]  /*5ae0*/  MOV R5, UR9 ;  /* 0x0000000900057c02 */ /* 0x004fe20008000f00 */
[----:B------:R-:W-:Y:S01]  /*5af0*/  IMAD.U32 R4, RZ, RZ, UR8 ;  /* 0x00000008ff047e24 */ /* 0x000fe2000f8e00ff */
[----:B---3--:R-:W-:Y:S01]  /*5b00*/  MOV R7, UR7 ;  /* 0x0000000700077c02 */ /* 0x008fe20008000f00 */
[----:B------:R-:W-:Y:S01]  /*5b10*/  IMAD.U32 R6, RZ, RZ, UR6 ;  /* 0x00000006ff067e24 */ /* 0x000fe2000f8e00ff */
[----:B-1----:R-:W-:Y:S01]  /*5b20*/  MOV R11, UR5 ;  /* 0x00000005000b7c02 */ /* 0x002fe20008000f00 */
[----:B------:R-:W-:Y:S02]  /*5b30*/  IMAD.U32 R10, RZ, RZ, UR4 ;  /* 0x00000004ff0a7e24 */ /* 0x000fe4000f8e00ff */
[----:B------:R-:W-:Y:S07]  /*5b40*/  LEPC R20, `(.L_x_93) ;  /* 0x000000001014794e */ /* 0x000fee0000000000 */
[----:B----45:R-:W-:Y:S05]  /*5b50*/  CALL.ABS.NOINC R2 ;  /* 0x0000000002007343 */ /* 0x030fea0003c00000 */
.L_x_93:
[----:B------:R-:W-:Y:S01]  /*5b60*/  LOP3.LUT P0, RZ, R96, 0x1b0, RZ, 0xc0, !PT ;  /* 0x000001b060ff7812 */ /* 0x000fe2000780c0ff */
[----:B------:R-:W-:Y:S11]  /*5b70*/  BSSY.RECONVERGENT B6, `(.L_x_94) ;  /* 0x0000013000067945 */ /* 0x000ff60003800200 */
[----:B------:R-:W-:Y:S01]  /*5b80*/  @!UPT UIADD3 URZ, UPT, UPT, URZ, URZ, URZ ;  /* 0x000000fffffff290 */ /* 0x000fe2000fffe0ff */
[----:B------:R-:W-:Y:S05]  /*5b90*/  @!P0 BRA `(.L_x_95) ;  /* 0x0000000000408947 */ /* 0x000fea0003800000 */
        /* <DEDUP_REMOVED lines=16> */
.L_x_95:
[----:B------:R-:W-:Y:S05]  /*5ca0*/  BSYNC.RECONVERGENT B6 ;  /* 0x0000000000067941 */ /* 0x000fea0003800200 */
.L_x_94:
[----:B------:R-:W-:Y:S01]  /*5cb0*/  R2UR UR4, R88 ;  /* 0x00000000580472ca */ /* 0x000fe200000e0000 */
[----:B------:R-:W-:Y:S01]  /*5cc0*/  UISETP.NE.U32.AND UP0, UPT, UR60, URZ, UPT ;  /* 0x000000ff3c00728c */ /* 0x000fe2000bf05070 */
[----:B------:R-:W-:Y:S02]  /*5cd0*/  ISETP.NE.U32.AND P4, PT, R82, RZ, PT ;  /* 0x000000ff5200720c */ /* 0x000fe40003f85070 */
[----:B------:R-:W-:Y:S01]  /*5ce0*/  ISETP.NE.U32.AND P2, PT, RZ, UR46, PT ;  /* 0x0000002eff007c0c */ /* 0x000fe2000bf45070 */
[----:B------:R-:W-:Y:S01]  /*5cf0*/  UISETP.NE.AND.EX UP1, UPT, UR61, URZ, UPT, UP0 ;  /* 0x000000ff3d00728c */ /* 0x000fe2000bf25300 */
[----:B------:R-:W-:Y:S01]  /*5d00*/  ISETP.NE.AND.EX P4, PT, R83, RZ, PT, P4 ;  /* 0x000000ff5300720c */ /* 0x000fe20003f85340 */
[----:B------:R-:W-:Y:S01]  /*5d10*/  UPLOP3.LUT UP0, UPT, UPT, UPT, UPT, 0x40, 0x4 ;  /* 0x000000000004789c */ /* 0x000fe20003f0e870 */
[----:B------:R-:W-:Y:S05]  /*5d20*/  ISETP.NE.AND.EX P2, PT, RZ, UR47, PT, P2 ;  /* 0x0000002fff007c0c */ /* 0x000fea000bf45320 */
[----:B------:R-:W-:Y:S06]  /*5d30*/  UISETP.NE.AND UP2, UPT, UR4, URZ, UPT ;  /* 0x000000ff0400728c */ /* 0x000fec000bf45270 */
[----:B------:R-:W-:Y:S05]  /*5d40*/  PLOP3.LUT P1, PT, PT, PT, UP2, 0x80, 0x8 ;  /* 0x000000000008781c */ /* 0x000fea0003f2f028 */
[----:B------:R-:W-:Y:S06]  /*5d50*/  @UP2 UPLOP3.LUT UP0, UPT, UPT, UPT, UP1, 0x80, 0x8 ;  /* 0x000000000008289c */ /* 0x000fec0003f0f010 */
[----:B------:R-:W-:Y:S01]  /*5d60*/  PLOP3.LUT P0, PT, PT, PT, UP0, 0x80, 0x8 ;  /* 0x000000000008781c */ /* 0x000fe20003f0f008 */
[----:B------:R-:W-:Y:S01]  /*5d70*/  @!UPT UIADD3 URZ, UPT, UPT, URZ, URZ, URZ ;  /* 0x000000fffffff290 */ /* 0x000fe2000fffe0ff */
[----:B------:R-:W-:Y:S11]  /*5d80*/  BRA.U !UP1, `(.L_x_96) ;  /* 0x00000001093c7547 */ /* 0x000ff6000b800000 */
[----:B------:R-:W-:Y:S01]  /*5d90*/  UISETP.NE.U32.AND UP0, UPT, UR46, URZ, UPT ;  /* 0x000000ff2e00728c */ /* 0x000fe2000bf05070 */
[----:B-1----:R-:W-:Y:S01]  /*5da0*/  HFMA2 R0, -RZ, RZ, 0, 5.9604644775390625e-08 ;  /* 0x00000001ff007431 */ /* 0x002fe200000001ff */
[----:B------:R-:W1:Y:S01]  /*5db0*/  LDCU.64 UR8, c[0x0][0x358] ;  /* 0x00006b00ff0877ac */ /* 0x000e620008000a00 */
[----:B------:R-:W-:Y:S01]  /*5dc0*/  IMAD.MOV.U32 R85, RZ, RZ, 0x1 ;  /* 0x00000001ff557424 */ /* 0x000fe200078e00ff */
[----:B------:R-:W-:Y:S06]  /*5dd0*/  UISETP.NE.AND.EX UP0, UPT, UR47, URZ, UPT, UP0 ;  /* 0x000000ff2f00728c */ /* 0x000fec000bf05300 */
[----:B------:R-:W-:Y:S05]  /*5de0*/  PLOP3.LUT P3, PT, PT, PT, UP0, 0x80, 0x8 ;  /* 0x000000000008781c */ /* 0x000fea0003f6f008 */
[----:B------:R-:W2:Y:S01]  /*5df0*/  @UP0 LDCU.64 UR4, c[0x0][0x888] ;  /* 0x00011100ff0407ac */ /* 0x000ea20008000a00 */
[----:B------:R-:W-:Y:S07]  /*5e00*/  @UP0 UIMAD UR6, UR36, UR60, URZ ;  /* 0x0000003c240602a4 */ /* 0x000fee000f8e02ff */
[----:B------:R-:W-:Y:S01]  /*5e10*/  @!P3 PRMT R85, R0, 0x7610, R85 ;  /* 0x000076100055b816 */ /* 0x000fe20000000055 */
[----:B--2---:R-:W-:Y:S06]  /*5e20*/  @UP0 UIMAD.WIDE UR4, UR6, 0x4, UR4 ;  /* 0x00000004060408a5 */ /* 0x004fec000f8e0204 */
[----:B------:R-:W-:Y:S01]  /*5e30*/  IMAD.U32 R2, RZ, RZ, UR4 ;  /* 0x00000004ff027e24 */ /* 0x000fe2000f8e00ff */
[----:B------:R-:W-:Y:S04]  /*5e40*/  MOV R3, UR5 ;  /* 0x0000000500037c02 */ /* 0x000fe80008000f00 */
[----:B------:R-:W2:Y:S01]  /*5e50*/  @!UP0 LDCU UR4, c[0x0][0x880] ;  /* 0x00011000ff0487ac */ /* 0x000ea20008000800 */
[----:B-1---5:R3:W5:Y:S02]  /*5e60*/  @P3 LDG.E R41, desc[UR8][R2.64] ;  /* 0x0000000802293981 */ /* 0x022764000c1e1900 */
[----:B--23--:R-:W-:Y:S02]  /*5e70*/  @!P3 IMAD.U32 R41, RZ, RZ, UR4 ;  /* 0x00000004ff29be24 */ /* 0x00cfe4000f8e00ff */
.L_x_96:
[----:B------:R-:W-:Y:S05]  /*5e80*/  @!P4 BRA `(.L_x_97) ;  /* 0x000000000024c947 */ /* 0x000fea0003800000 */
[----:B------:R-:W-:Y:S01]  /*5e90*/  ISETP.NE.U32.AND P3, PT, R80, RZ, PT ;  /* 0x000000ff5000720c */ /* 0x000fe20003f65070 */
[----:B------:R-:W2:Y:S03]  /*5ea0*/  LDCU.64 UR4, c[0x0][0x358] ;  /* 0x00006b00ff0477ac */ /* 0x000ea60008000a00 */
[----:B------:R-:W-:Y:S11]  /*5eb0*/  ISETP.NE.AND.EX P3, PT, R81, RZ, PT, P3 ;  /* 0x000000ff5100720c */ /* 0x000ff60003f65330 */
[----:B------:R-:W-:Y:S02]  /*5ec0*/  @!UPT UIADD3 URZ, UPT, UPT, URZ, URZ, URZ ;  /* 0x000000fffffff290 */ /* 0x000fe4000fffe0ff */
[----:B------:R-:W3:Y:S01]  /*5ed0*/  @P3 LDC.64 R2, c[0x0][0x8a8] ;  /* 0x00022a00ff023b82 */ /* 0x000ee20000000a00 */
[----:B-1----:R-:W-:Y:S04]  /*5ee0*/  @P3 IMAD R0, R82, UR36, RZ ;  /* 0x0000002452003c24 */ /* 0x002fe8000f8e02ff */
[----:B---3--:R-:W-:Y:S05]  /*5ef0*/  @P3 IMAD.WIDE R2, R0, 0x4, R2 ;  /* 0x0000000400023825 */ /* 0x008fea00078e0202 */
[----:B--2--5:R2:W5:Y:S02]  /*5f00*/  @P3 LDG.E R38, desc[UR4][R2.64] ;  /* 0x0000000402263981 */ /* 0x024564000c1e1900 */
[----:B--2---:R-:W3:Y:S02]  /*5f10*/  @!P3 LDC R38, c[0x0][0x8a0] ;  /* 0x00022800ff26bb82 */ /* 0x004ee40000000800 */
.L_x_97:
[----:B-----5:R-:W-:Y:S01]  /*5f20*/  FSETP.NEU.AND P4, PT, R41, RZ, PT ;  /* 0x000000ff2900720b */ /* 0x020fe20003f8d000 */
[----:B------:R-:W-:Y:S01]  /*5f30*/  BSSY B1, `(.L_x_98) ;  /* 0x0000042000017945 */ /* 0x000fe20003800000 */
[----:B------:R-:W-:Y:S01]  /*5f40*/  SEL R6, RZ, 0xffffffff, P2 ;  /* 0xffffffffff067807 */ /* 0x000fe20001000000 */
[----:B------:R-:W-:Y:S01]  /*5f50*/  IMAD.MOV.U32 R100, RZ, RZ, 0x1 ;  /* 0x00000001ff647424 */ /* 0x000fe200078e00ff */
[----:B------:R-:W-:Y:S02]  /*5f60*/  LOP3.LUT P3, RZ, R85, 0xff, RZ, 0xc0, !PT ;  /* 0x000000ff55ff7812 */ /* 0x000fe4000786c0ff */
[----:B------:R-:W-:Y:S02]  /*5f70*/  CS2R R78, SRZ ;  /* 0x00000000004e7805 */ /* 0x000fe4000001ff00 */
[----:B------:R-:W-:Y:S02]  /*5f80*/  @P1 SEL R3, RZ, 0xffffffff, P4 ;  /* 0xffffffffff031807 */ /* 0x000fe40002000000 */
[----:B------:R-:W-:Y:S02]  /*5f90*/  CS2R R76, SRZ ;  /* 0x00000000004c7805 */ /* 0x000fe4000001ff00 */
[----:B------:R-:W-:Y:S02]  /*5fa0*/  LEA R2, R93, UR44, 0x3 ;  /* 0x0000002c5d027c11 */ /* 0x000fe4000f8e18ff */
[----:B------:R-:W-:Y:S02]  /*5fb0*/  CS2R R74, SRZ ;  /* 0x00000000004a7805 */ /* 0x000fe4000001ff00 */
[----:B------:R-:W-:Y:S02]  /*5fc0*/  @P0 SEL R3, R6, R3, !P3 ;  /* 0x0000000306030207 */ /* 0x000fe40005800000 */
[----:B------:R-:W-:Y:S02]  /*5fd0*/  CS2R R72, SRZ ;  /* 0x0000000000487805 */ /* 0x000fe4000001ff00 */
[----:B------:R-:W-:Y:S02]  /*5fe0*/  LEA R71, R36, UR44, 0x3 ;  /* 0x0000002c24477c11 */ /* 0x000fe4000f8e18ff */
[----:B------:R-:W-:Y:S02]  /*5ff0*/  @P1 LOP3.LUT R3, R3, 0x1, RZ, 0xc0, !PT ;  /* 0x0000000103031812 */ /* 0x000fe400078ec0ff */
[----:B------:R-:W-:Y:S02]  /*6000*/  SHF.L.U32 R4, R94, 0x1f, RZ ;  /* 0x0000001f5e047819 */ /* 0x000fe400000006ff */
[----:B------:R-:W-:Y:S02]  /*6010*/  ISETP.NE.U32.OR P6, PT, R3, 0x1, !P1 ;  /* 0x000000010300780c */ /* 0x000fe40004fc5470 */
[----:B------:R-:W-:Y:S02]  /*6020*/  PLOP3.LUT P2, PT, PT, PT, UP1, 0x80, 0x8 ;  /* 0x000000000008781c */ /* 0x000fe40003f4f018 */
[----:B------:R-:W-:Y:S02]  /*6030*/  LEA.HI R39, R36, R36, RZ, 0x1 ;  /* 0x0000002424277211 */ /* 0x000fe400078f08ff */
[----:B------:R-:W-:Y:S02]  /*6040*/  SEL R3, RZ, 0xffffffff, P4 ;  /* 0xffffffffff037807 */ /* 0x000fe40002000000 */
[----:B------:R-:W-:Y:S01]  /*6050*/  P2R R102, PR, RZ, 0x40 ;  /* 0x00000040ff667803 */ /* 0x000fe20000000000 */
[C---:B-1----:R-:W-:Y:S01]  /*6060*/  IMAD.SHL.U32 R0, R39.reuse, 0x80, RZ ;  /* 0x0000008027007824 */ /* 0x042fe200078e00ff */
[----:B------:R-:W-:Y:S03]  /*6070*/  LOP3.LUT R39, R39, 0xffe, RZ, 0xc0, !PT ;  /* 0x00000ffe27277812 */ /* 0x000fe600078ec0ff */
[----:B------:R-:W-:Y:S02]  /*6080*/  @P6 SHF.L.U32 R5, R91, 0x1f, RZ ;  /* 0x0000001f5b056819 */ /* 0x000fe400000006ff */
[----:B------:R-:W-:Y:S01]  /*6090*/  @P2 SEL R3, R6, R3, !P3 ;  /* 0x0000000306032207 */ /* 0x000fe20005800000 */
[----:B------:R-:W-:Y:S01]  /*60a0*/  IMAD.IADD R39, R36, 0x1, -R39 ;  /* 0x0000000124277824 */ /* 0x000fe200078e0a27 */
[----:B------:R-:W1:Y:S01]  /*60b0*/  @P6 SYNCS.PHASECHK.TRANS64.TRYWAIT P1, [R2+URZ+0x50], R5 ;  /* 0x00005005020065a7 */ /* 0x000e6200080211ff */
[----:B------:R-:W-:Y:S02]  /*60c0*/  LOP3.LUT R0, R0, 0xffffff00, RZ, 0xc0, !PT ;  /* 0xffffff0000007812 */ /* 0x000fe400078ec0ff */
[----:B------:R-:W-:Y:S03]  /*60d0*/  LOP3.LUT R3, R3, 0x1, RZ, 0xc0, !PT ;  /* 0x0000000103037812 */ /* 0x000fe600078ec0ff */
[----:B------:R-:W-:Y:S01]  /*60e0*/  IMAD.IADD R0, R37, 0x1, R0 ;  /* 0x0000000125007824 */ /* 0x000fe200078e0200 */
[----:B------:R-:W-:Y:S03]  /*60f0*/  ISETP.NE.U32.AND P5, PT, R3, 0x1, PT ;  /* 0x000000010300780c */ /* 0x000fe60003fa5070 */
[----:B------:R-:W-:Y:S01]  /*6100*/  IMAD R39, R39, 0x100000, R0 ;  /* 0x0010000027277824 */ /* 0x000fe200078e0200 */
[----:B------:R-:W-:Y:S01]  /*6110*/  P2R R101, PR, RZ, 0x20 ;  /* 0x00000020ff657803 */ /* 0x000fe20000000000 */
[----:B------:R2:W4:Y:S01]  /*6120*/  SYNCS.PHASECHK.TRANS64.TRYWAIT P0, [R71+URZ+0xc0], R4 ;  /* 0x0000c004470075a7 */ /* 0x00052200080011ff */
[----:B-1----:R-:W-:Y:S01]  /*6130*/  @P6 SEL R100, RZ, 0x1, !P1 ;  /* 0x00000001ff646807 */ /* 0x002fe20004800000 */
[----:B--2---:R-:W-:Y:S06]  /*6140*/  @!P6 BRA `(.L_x_99) ;  /* 0x000000000080e947 */ /* 0x004fec0003800000 */
[----:B------:R-:W-:Y:S01]  /*6150*/  @P5 IMAD R6, R93, 0x1000, R84 ;  /* 0x000010005d065824 */ /* 0x000fe200078e0254 */
[----:B------:R-:W1:Y:S01]  /*6160*/  S2R R0, SR_CgaCtaId ;  /* 0x0000000000007919 */ /* 0x000e620000008800 */
[----:B------:R-:W-:Y:S01]  /*6170*/  ISETP.NE.AND P1, PT, R100, RZ, PT ;  /* 0x000000ff6400720c */ /* 0x000fe20003f25270 */
[----:B------:R-:W-:Y:S01]  /*6180*/  BSSY B0, `(.L_x_100) ;  /* 0x000000b000007945 */ /* 0x000fe20003800000 */
[----:B------:R-:W-:Y:S01]  /*6190*/  @P5 VIADD R5, R6, UR44 ;  /* 0x0000002c06055c36 */ /* 0x000fe20008000000 */
[----:B------:R-:W-:Y:S02]  /*61a0*/  CS2R R74, SRZ ;  /* 0x00000000004a7805 */ /* 0x000fe4000001ff00 */
[----:B------:R-:W-:Y:S02]  /*61b0*/  CS2R R72, SRZ ;  /* 0x0000000000487805 */ /* 0x000fe4000001ff00 */
[----:B------:R-:W-:Y:S01]  /*61c0*/  CS2R R78, SRZ ;  /* 0x00000000004e7805 */ /* 0x000fe2000001ff00 */
[----:B------:R-:W-:Y:S01]  /*61d0*/  @P5 IMAD R5, R95, -0x10, R5 ;  /* 0xfffffff05f055824 */ /* 0x000fe200078e0205 */
[----:B------:R-:W-:Y:S04]  /*61e0*/  CS2R R76, SRZ ;  /* 0x00000000004c7805 */ /* 0x000fe8000001ff00 */
[----:B------:R-:W-:Y:S05]  /*61f0*/  @P1 BRA `(.L_x_101) ;  /* 0x00000000000c1947 */ /* 0x000fea0003800000 */
[----:B------:R-:W-:Y:S04]  /*6200*/  SHF.L.U32 R3, R91, 0x1f, RZ ;  /* 0x0000001f5b037819 */ /* 0x000fe800000006ff */
[----:B------:R-:W2:Y:S02]  /*6210*/  SYNCS.PHASECHK.TRANS64.TRYWAIT P1, [R2+URZ+0x50], R3 ;  /* 0x00005003020075a7 */ /* 0x000ea400080211ff */
[----:B--2---:R-:W-:Y:S05]  /*6220*/  @!P1 BRA `(.L_x_102) ;  /* 0x0000004000209947 */ /* 0x004fea0003800000 */
.L_x_101:
[----:B------:R-:W-:Y:S05]  /*6230*/  BSYNC B0 ;  /* 0x0000000000007941 */ /* 0x000fea0003800000 */
.L_x_100:
[----:B------:R-:W-:Y:S01]  /*6240*/  ISETP.NE.AND P1, PT, R101, RZ, PT ;  /* 0x000000ff6500720c */ /* 0x000fe20003f25270 */
[----:B--2---:R-:W-:Y:S02]  /*6250*/  VIADD R3, R2, 0x70 ;  /* 0x0000007002037836 */ /* 0x004fe40000000000 */
[----:B------:R-:W-:Y:S03]  /*6260*/  VIADD R93, R93, 0x1 ;  /* 0x000000015d5d7836 */ /* 0x000fe60000000000 */
[----:B-1----:R-:W-:Y:S07]  /*6270*/  PRMT R0, R0, 0x654, R3 ;  /* 0x0000065400007816 */ /* 0x002fee0000000003 */
[----:B------:R1:W2:Y:S04]  /*6280*/  @P1 LDS.128 R72, [R6+UR44+0x200] ;  /* 0x0002002c06481984 */ /* 0x0002a80008000c00 */
[----:B------:R1:W1:Y:S01]  /*6290*/  @P1 LDS.128 R76, [R5+0x210] ;  /* 0x00021000054c1984 */ /* 0x0002620000000c00 */
[C---:B------:R-:W-:Y:S01]  /*62a0*/  ISETP.NE.AND P1, PT, R93.reuse, 0x4, PT ;  /* 0x000000045d00780c */ /* 0x040fe20003f25270 */
[----:B------:R-:W-:Y:S01]  /*62b0*/  @!PT LDS RZ, [RZ] ;  /* 0x00000000fffff984 */ /* 0x000fe20000000800 */
[----:B------:R-:W-:Y:S01]  /*62c0*/  @!PT LDS RZ, [RZ] ;  /* 0x00000000fffff984 */ /* 0x000fe20000000800 */
[----:B------:R-:W-:Y:S01]  /*62d0*/  @!PT LDS RZ, [RZ] ;  /* 0x00000000fffff984 */ /* 0x000fe20000000800 */
[----:B------:R-:W-:Y:S01]  /*62e0*/  @!PT LDS RZ, [RZ] ;  /* 0x00000000fffff984 */ /* 0x000fe20000000800 */
[----:B------:R5:W-:Y:S06]  /*62f0*/  MEMBAR.ALL.CTA ;  /* 0x0000000000007992 */ /* 0x000bec0000008000 */
[----:B-----5:R-:W5:Y:S01]  /*6300*/  FENCE.VIEW.ASYNC.S ;  /* 0x00000000000073c6 */ /* 0x020f620000000000 */
[----:B------:R-:W-:Y:S01]  /*6310*/  SEL R93, R93, RZ, P1 ;  /* 0x000000ff5d5d7207 */ /* 0x000fe20000800000 */
[----:B-----5:R5:W-:Y:S02]  /*6320*/  SYNCS.ARRIVE.TRANS64.RED.A1T0 RZ, [R0+URZ], RZ ;  /* 0x000000ff00ff79a7 */ /* 0x020be400081004ff */
[----:B-----5:R-:W-:Y:S04]  /*6330*/  SEL R0, RZ, 0x1, P1 ;  /* 0x00000001ff007807 */ /* 0x020fe80000800000 */
[----:B--2---:R-:W-:Y:S02]  /*6340*/  LOP3.LUT R91, R91, R0, RZ, 0x3c, !PT ;  /* 0x000000005b5b7212 */ /* 0x004fe400078e3cff */
.L_x_99:
[----:B------:R-:W-:Y:S05]  /*6350*/  BSYNC B1 ;  /* 0x0000000000017941 */ /* 0x000fea0003800000 */
.L_x_98:
[----:B------:R-:W-:Y:S04]  /*6360*/  SHF.R.U32.HI R3, RZ, 0x15, R39 ;  /* 0x00000015ff037819 */ /* 0x000fe80000011627 */
[----:B------:R-:W-:Y:S01]  /*6370*/  LOP3.LUT P1, RZ, R3, 0x3, R86, 0x48, !PT ;  /* 0x0000000303ff7812 */ /* 0x000fe20007824856 */
[----:B------:R-:W-:Y:S01]  /*6380*/  @!UPT UIADD3 URZ, UPT, UPT, URZ, URZ, URZ ;  /* 0x000000fffffff290 */ /* 0x000fe2000fffe0ff */
[----:B----4-:R-:W-:Y:S11]  /*6390*/  @P0 BRA `(.L_x_103) ;  /* 0x0000000000080947 */ /* 0x010ff60003800000 */
[----:B------:R-:W2:Y:S02]  /*63a0*/  SYNCS.PHASECHK.TRANS64.TRYWAIT P0, [R71+URZ+0xc0], R4 ;  /* 0x0000c004470075a7 */ /* 0x000ea400080011ff */
[----:B--2---:R-:W-:Y:S05]  /*63b0*/  @!P0 BRA `(.L_x_104) ;  /* 0x0000003c00d08947 */ /* 0x004fea0003800000 */
.L_x_103:
[----:B------:R-:W-:Y:S05]  /*63c0*/  @!P1 BRA `(.L_x_105) ;  /* 0x0000000000409947 */ /* 0x000fea0003800000 */
[----:B------:R-:W1:Y:S01]  /*63d0*/  LDCU.64 UR8, c[0x4][0x78] ;  /* 0x01000f00ff0877ac */ /* 0x000e620008000a00 */
[----:B------:R-:W-:Y:S01]  /*63e0*/  MOV R3, 0x0 ;  /* 0x0000000000037802 */ /* 0x000fe20000000f00 */
[----:B------:R-:W-:Y:S02]  /*63f0*/  HFMA2 R12, -RZ, RZ, 0, 5.9604644775390625e-08 ;  /* 0x00000001ff0c7431 */ /* 0x000fe400000001ff */
[----:B------:R-:W-:Y:S02]  /*6400*/  IMAD.MOV.U32 R8, RZ, RZ, 0x192 ;  /* 0x00000192ff087424 */ /* 0x000fe400078e00ff */
[----:B------:R-:W-:Y:S01]  /*6410*/  IMAD.MOV.U32 R13, RZ, RZ, RZ ;  /* 0x000000ffff0d7224 */ /* 0x000fe200078e00ff */
[----:B------:R-:W4:Y:S01]  /*6420*/  LDCU.64 UR6, c[0x4][0x80] ;  /* 0x01001000ff0677ac */ /* 0x000f220008000a00 */
[----:B------:R-:W3:Y:S01]  /*6430*/  LDC.64 R2, c[0x4][R3] ;  /* 0x0100000003027b82 */ /* 0x000ee20000000a00 */
[----:B------:R-:W5:Y:S01]  /*6440*/  LDCU.64 UR4, c[0x4][0x18] ;  /* 0x01000300ff0477ac */ /* 0x000f620008000a00 */
[----:B-1----:R-:W-:Y:S01]  /*6450*/  MOV R5, UR9 ;  /* 0x0000000900057c02 */ /* 0x002fe20008000f00 */
[----:B--2---:R-:W-:Y:S01]  /*6460*/  IMAD.U32 R4, RZ, RZ, UR8 ;  /* 0x00000008ff047e24 */ /* 0x004fe2000f8e00ff */
[----:B----4-:R-:W-:Y:S01]  /*6470*/  MOV R7, UR7 ;  /* 0x0000000700077c02 */ /* 0x010fe20008000f00 */
[----:B------:R-:W-:Y:S01]  /*6480*/  IMAD.U32 R6, RZ, RZ, UR6 ;  /* 0x00000006ff067e24 */ /* 0x000fe2000f8e00ff */
[----:B-----5:R-:W-:Y:S01]  /*6490*/  MOV R11, UR5 ;  /* 0x00000005000b7c02 */ /* 0x020fe20008000f00 */
[----:B------:R-:W-:Y:S02]  /*64a0*/  IMAD.U32 R10, RZ, RZ, UR4 ;  /* 0x00000004ff0a7e24 */ /* 0x000fe4000f8e00ff */
[----:B------:R-:W-:Y:S07]  /*64b0*/  LEPC R20, `(.L_x_105) ;  /* 0x000000001014794e */ /* 0x000fee0000000000 */
[----:B---3--:R-:W-:Y:S05]  /*64c0*/  CALL.ABS.NOINC R2 ;  /* 0x0000000002007343 */ /* 0x008fea0003c00000 */
.L_x_105:
[-C--:B------:R-:W-:Y:S01]  /*64d0*/  F2FP.F16.E5M2.UNPACK_B R42, R72.reuse ;  /* 0x00000048ff2a723e */ /* 0x080fe200020004ff */
[----:B------:R-:W-:Y:S05]  /*64e0*/  WARPSYNC.ALL ;  /* 0x0000000000007948 */ /* 0x000fea0003800000 */
[----:B------:R-:W-:Y:S01]  /*64f0*/  R2UR UR4, R39 ;  /* 0x00000000270472ca */ /* 0x000fe200000e0000 */
[--C-:B------:R-:W-:Y:S01]  /*6500*/  HADD2.F32 R40, -RZ, R42.reuse.H0_H0 ;  /* 0x2000002aff287230 */ /* 0x100fe20000004100 */
[----:B------:R-:W-:Y:S01]  /*6510*/  F2FP.F16.E5M2.UNPACK_B R43, R72.H1 ;  /* 0x00000048ff2b723e */ /* 0x000fe200030004ff */
[----:B------:R-:W-:Y:S01]  /*6520*/  HADD2.F32 R42, -RZ, R42.H1_H1 ;  /* 0x3000002aff2a7230 */ /* 0x000fe20000004100 */
[-C--:B------:R-:W-:Y:S01]  /*6530*/  F2FP.F16.E5M2.UNPACK_B R45, R73.reuse ;  /* 0x00000049ff2d723e */ /* 0x080fe200020004ff */
[----:B------:R-:W-:Y:S01]  /*6540*/  BSSY.RECONVERGENT B0, `(.L_x_106) ;  /* 0x0000099000007945 */ /* 0x000fe20003800200 */
[----:B------:R-:W-:Y:S01]  /*6550*/  F2FP.F16.E5M2.UNPACK_B R47, R73.H1 ;  /* 0x00000049ff2f723e */ /* 0x000fe200030004ff */
[--C-:B------:R-:W-:Y:S01]  /*6560*/  HADD2.F32 R44, -RZ, R43.reuse.H0_H0 ;  /* 0x2000002bff2c7230 */ /* 0x100fe20000004100 */
[-C--:B------:R-:W-:Y:S01]  /*6570*/  F2FP.F16.E5M2.UNPACK_B R49, R74.reuse ;  /* 0x0000004aff31723e */ /* 0x080fe200020004ff */
[----:B------:R-:W-:Y:S01]  /*6580*/  HADD2.F32 R46, -RZ, R43.H1_H1 ;  /* 0x3000002bff2e7230 */ /* 0x000fe20000004100 */
[----:B------:R-:W-:Y:S01]  /*6590*/  F2FP.F16.E5M2.UNPACK_B R51, R74.H1 ;  /* 0x0000004aff33723e */ /* 0x000fe200030004ff */
[--C-:B------:R-:W-:Y:S01]  /*65a0*/  HADD2.F32 R43, -RZ, R45.reuse.H0_H0 ;  /* 0x2000002dff2b7230 */ /* 0x100fe20000004100 */
[-C--:B------:R-:W-:Y:S01]  /*65b0*/  F2FP.F16.E5M2.UNPACK_B R53, R75.reuse ;  /* 0x0000004bff35723e */ /* 0x080fe200020004ff */
[----:B-12---:R-:W-:Y:S01]  /*65c0*/  LDTM.16dp32bit_t0_t15.x32 R4, tmem[UR4] ;  /* 0x00000004000479ee */ /* 0x006fe20008a80000 */
[----:B------:R-:W3:Y:S01]  /*65d0*/  LDTM.16dp32bit_t16_t31.x32 R4, tmem[UR4+0x20] ;  /* 0x00002004000479ee */ /* 0x000ee20008aa0000 */
[----:B------:R-:W-:Y:S01]  /*65e0*/  IADD3 R112, PT, PT, R84, UR44, RZ ;  /* 0x0000002c54707c10 */ /* 0x000fe2000fffe0ff */
[----:B------:R-:W-:Y:S01]  /*65f0*/  HADD2.F32 R48, -RZ, R45.H1_H1 ;  /* 0x3000002dff307230 */ /* 0x000fe20000004100 */
[----:B------:R-:W-:Y:S01]  /*6600*/  SHF.L.U32 R103, R90, 0x4, RZ ;  /* 0x000000045a677819 */ /* 0x000fe200000006ff */
[----:B------:R-:W-:Y:S01]  /*6610*/  HADD2.F32 R52, -RZ, R49.H1_H1 ;  /* 0x30000031ff347230 */ /* 0x000fe20000004100 */
[----:B------:R-:W-:Y:S01]  /*6620*/  F2FP.F16.E5M2.UNPACK_B R55, R75.H1 ;  /* 0x0000004bff37723e */ /* 0x000fe200030004ff */
[----:B------:R-:W-:Y:S01]  /*6630*/  HADD2.F32 R56, -RZ, R53.H1_H1 ;  /* 0x30000035ff387230 */ /* 0x000fe20000004100 */
[-C--:B------:R-:W-:Y:S01]  /*6640*/  F2FP.F16.E5M2.UNPACK_B R57, R76.reuse ;  /* 0x0000004cff39723e */ /* 0x080fe200020004ff */
[--C-:B------:R-:W-:Y:S01]  /*6650*/  HADD2.F32 R45, -RZ, R47.reuse.H0_H0 ;  /* 0x2000002fff2d7230 */ /* 0x100fe20000004100 */
[----:B------:R-:W-:Y:S01]  /*6660*/  F2FP.F16.E5M2.UNPACK_B R59, R76.H1 ;  /* 0x0000004cff3b723e */ /* 0x000fe200030004ff */
[----:B------:R-:W-:Y:S01]  /*6670*/  HADD2.F32 R50, -RZ, R47.H1_H1 ;  /* 0x3000002fff327230 */ /* 0x000fe20000004100 */
[-C--:B------:R-:W-:Y:S01]  /*6680*/  F2FP.F16.E5M2.UNPACK_B R61, R77.reuse ;  /* 0x0000004dff3d723e */ /* 0x080fe200020004ff */
[----:B------:R-:W-:Y:S01]  /*6690*/  HADD2.F32 R47, -RZ, R49.H0_H0 ;  /* 0x20000031ff2f7230 */ /* 0x000fe20000004100 */
[----:B------:R-:W-:Y:S01]  /*66a0*/  F2FP.F16.E5M2.UNPACK_B R63, R77.H1 ;  /* 0x0000004dff3f723e */ /* 0x000fe200030004ff */
[----:B------:R-:W-:Y:S01]  /*66b0*/  HADD2.F32 R60, -RZ, R57.H1_H1 ;  /* 0x30000039ff3c7230 */ /* 0x000fe20000004100 */
[-C--:B------:R-:W-:Y:S01]  /*66c0*/  F2FP.F16.E5M2.UNPACK_B R65, R78.reuse ;  /* 0x0000004eff41723e */ /* 0x080fe200020004ff */
[----:B------:R-:W-:Y:S01]  /*66d0*/  HADD2.F32 R64, -RZ, R61.H1_H1 ;  /* 0x3000003dff407230 */ /* 0x000fe20000004100 */
[----:B------:R-:W-:Y:S01]  /*66e0*/  F2FP.F16.E5M2.UNPACK_B R67, R78.H1 ;  /* 0x0000004eff43723e */ /* 0x000fe200030004ff */
[----:B------:R-:W-:Y:S01]  /*66f0*/  HADD2.F32 R49, -RZ, R51.H0_H0 ;  /* 0x20000033ff317230 */ /* 0x000fe20000004100 */
[----:B------:R-:W-:Y:S01]  /*6700*/  ISETP.NE.AND P0, PT, R97, RZ, PT ;  /* 0x000000ff6100720c */ /* 0x000fe20003f05270 */
[----:B------:R-:W-:Y:S01]  /*6710*/  HADD2.F32 R68, -RZ, R65.H1_H1 ;  /* 0x30000041ff447230 */ /* 0x000fe20000004100 */
[----:B------:R-:W-:Y:S01]  /*6720*/  ISETP.NE.AND P6, PT, R102, RZ, PT ;  /* 0x000000ff6600720c */ /* 0x000fe20003fc5270 */
[----:B------:R-:W-:Y:S02]  /*6730*/  HADD2.F32 R54, -RZ, R51.H1_H1 ;  /* 0x30000033ff367230 */ /* 0x000fe40000004100 */
[C---:B---3--:R-:W-:Y:S01]  /*6740*/  FMUL R0, R38.reuse, R4 ;  /* 0x0000000426007220 */ /* 0x048fe20000400000 */
[C---:B------:R-:W-:Y:S01]  /*6750*/  FMUL R2, R38.reuse, R5 ;  /* 0x0000000526027220 */ /* 0x040fe20000400000 */
[C---:B------:R-:W-:Y:S01]  /*6760*/  FMUL R4, R38.reuse, R8 ;  /* 0x0000000826047220 */ /* 0x040fe20000400000 */
[C---:B------:R-:W-:Y:S01]  /*6770*/  FMUL R5, R38.reuse, R9 ;  /* 0x0000000926057220 */ /* 0x040fe20000400000 */
[C---:B------:R-:W-:Y:S01]  /*6780*/  FFMA R0, R41.reuse, R40, R0 ;  /* 0x0000002829007223 */ /* 0x040fe20000000000 */
[C---:B------:R-:W-:Y:S01]  /*6790*/  FFMA R2, R41.reuse, R42, R2 ;  /* 0x0000002a29027223 */ /* 0x040fe20000000002 */
[C---:B------:R-:W-:Y:S01]  /*67a0*/  FMUL R8, R38.reuse, R12 ;  /* 0x0000000c26087220 */ /* 0x040fe20000400000 */
[C---:B------:R-:W-:Y:S01]  /*67b0*/  FMUL R9, R38.reuse, R13 ;  /* 0x0000000d26097220 */ /* 0x040fe20000400000 */
[----:B------:R-:W-:Y:S02]  /*67c0*/  HADD2.F32 R51, -RZ, R53.H0_H0 ;  /* 0x20000035ff337230 */ /* 0x000fe40000004100 */
[C---:B------:R-:W-:Y:S01]  /*67d0*/  FMUL R12, R38.reuse, R16 ;  /* 0x00000010260c7220 */ /* 0x040fe20000400000 */
        /* <DEDUP_REMOVED lines=13> */
[C---:B------:R-:W-:Y:S01]  /*68b0*/  FFMA R3, R41.reuse, R44, R3 ;  /* 0x0000002c29037223 */ /* 0x040fe20000000003 */
[----:B------:R-:W-:Y:S01]  /*68c0*/  F2FP.F16.E5M2.UNPACK_B R40, R79 ;  /* 0x0000004fff28723e */ /* 0x000fe200020004ff */
[C---:B------:R-:W-:Y:S01]  /*68d0*/  FFMA R7, R41.reuse, R46, R7 ;  /* 0x0000002e29077223 */ /* 0x040fe20000000007 */
[C---:B------:R-:W-:Y:S01]  /*68e0*/  FFMA R4, R41.reuse, R43, R4 ;  /* 0x0000002b29047223 */ /* 0x040fe20000000004 */
[----:B------:R-:W-:Y:S01]  /*68f0*/  F2FP.F16.E5M2.UNPACK_B R42, R79.H1 ;  /* 0x0000004fff2a723e */ /* 0x000fe200030004ff */
[C---:B------:R-:W-:Y:S01]  /*6900*/  FFMA R5, R41.reuse, R48, R5 ;  /* 0x0000003029057223 */ /* 0x040fe20000000005 */
[----:B------:R-:W-:Y:S01]  /*6910*/  FFMA R6, R41, R45, R6 ;  /* 0x0000002d29067223 */ /* 0x000fe20000000006 */
[----:B------:R-:W-:Y:S01]  /*6920*/  F2FP.SATFINITE.E5M2.F32.PACK_AB_MERGE_C R99, R7, R3, RZ ;  /* 0x000000030763723e */ /* 0x000fe200048060ff */
[C---:B------:R-:W-:Y:S01]  /*6930*/  FFMA R11, R41.reuse, R50, R11 ;  /* 0x00000032290b7223 */ /* 0x040fe2000000000b */
[C---:B------:R-:W-:Y:S01]  /*6940*/  FFMA R8, R41.reuse, R47, R8 ;  /* 0x0000002f29087223 */ /* 0x040fe20000000008 */
[----:B------:R-:W-:Y:S01]  /*6950*/  FMUL R10, R38, R14 ;  /* 0x0000000e260a7220 */ /* 0x000fe20000400000 */
[----:B------:R-:W-:Y:S01]  /*6960*/  F2FP.SATFINITE.E5M2.F32.PACK_AB_MERGE_C R104, R2, R0, R99 ;  /* 0x000000000268723e */ /* 0x000fe20004806063 */
[----:B------:R-:W-:Y:S01]  /*6970*/  FFMA R9, R41, R52, R9 ;  /* 0x0000003429097223 */ /* 0x000fe20000000009 */
[----:B------:R-:W-:Y:S01]  /*6980*/  F2FP.SATFINITE.E5M2.F32.PACK_AB_MERGE_C R105, R11, R6, RZ ;  /* 0x000000060b69723e */ /* 0x000fe200048060ff */
[----:B------:R-:W-:Y:S01]  /*6990*/  FFMA R10, R41, R49, R10 ;  /* 0x00000031290a7223 */ /* 0x000fe2000000000a */
[----:B------:R-:W-:Y:S01]  /*69a0*/  IADD3 R99, PT, PT, R112, R103, RZ ;  /* 0x0000006770637210 */ /* 0x000fe20007ffe0ff */
[C---:B------:R-:W-:Y:S01]  /*69b0*/  FMUL R15, R38.reuse, R15 ;  /* 0x0000000f260f7220 */ /* 0x040fe20000400000 */
[--C-:B------:R-:W-:Y:S01]  /*69c0*/  HADD2.F32 R53, -RZ, R55.reuse.H0_H0 ;  /* 0x20000037ff357230 */ /* 0x100fe20000004100 */
[----:B------:R-:W-:Y:S01]  /*69d0*/  F2FP.SATFINITE.E5M2.F32.PACK_AB_MERGE_C R105, R5, R4, R105 ;  /* 0x000000040569723e */ /* 0x000fe20004806069 */
[----:B------:R-:W-:Y:S02]  /*69e0*/  HADD2.F32 R58, -RZ, R55.H1_H1 ;  /* 0x30000037ff3a7230 */ /* 0x000fe40000004100 */
[C---:B------:R-:W-:Y:S01]  /*69f0*/  FFMA R15, R41.reuse, R54, R15 ;  /* 0x00000036290f7223 */ /* 0x040fe2000000000f */
[C---:B------:R-:W-:Y:S01]  /*6a00*/  FFMA R12, R41.reuse, R51, R12 ;  /* 0x00000033290c7223 */ /* 0x040fe2000000000c */
[C---:B------:R-:W-:Y:S01]  /*6a10*/  FFMA R13, R41.reuse, R56, R13 ;  /* 0x00000038290d7223 */ /* 0x040fe2000000000d */
[----:B------:R-:W-:Y:S02]  /*6a20*/  HADD2.F32 R55, -RZ, R57.H0_H0 ;  /* 0x20000039ff377230 */ /* 0x000fe40000004100 */
[C---:B------:R-:W-:Y:S01]  /*6a30*/  FMUL R14, R38.reuse, R18 ;  /* 0x00000012260e7220 */ /* 0x040fe20000400000 */
[C---:B------:R-:W-:Y:S01]  /*6a40*/  FMUL R19, R38.reuse, R19 ;  /* 0x0000001326137220 */ /* 0x040fe20000400000 */
[--C-:B------:R-:W-:Y:S02]  /*6a50*/  HADD2.F32 R57, -RZ, R59.reuse.H0_H0 ;  /* 0x2000003bff397230 */ /* 0x100fe40000004100 */
[C---:B------:R-:W-:Y:S01]  /*6a60*/  FMUL R18, R38.reuse, R22 ;  /* 0x0000001626127220 */ /* 0x040fe20000400000 */
[C---:B------:R-:W-:Y:S01]  /*6a70*/  FFMA R14, R41.reuse, R53, R14 ;  /* 0x00000035290e7223 */ /* 0x040fe2000000000e */
[----:B------:R-:W-:Y:S02]  /*6a80*/  HADD2.F32 R62, -RZ, R59.H1_H1 ;  /* 0x3000003bff3e7230 */ /* 0x000fe40000004100 */
[C---:B------:R-:W-:Y:S01]  /*6a90*/  FFMA R19, R41.reuse, R58, R19 ;  /* 0x0000003a29137223 */ /* 0x040fe20000000013 */
[----:B------:R-:W-:Y:S02]  /*6aa0*/  HADD2.F32 R59, -RZ, R61.H0_H0 ;  /* 0x2000003dff3b7230 */ /* 0x000fe40000004100 */
[C---:B------:R-:W-:Y:S01]  /*6ab0*/  FMUL R23, R38.reuse, R23 ;  /* 0x0000001726177220 */ /* 0x040fe20000400000 */
[C---:B------:R-:W-:Y:S01]  /*6ac0*/  FFMA R16, R41.reuse, R55, R16 ;  /* 0x0000003729107223 */ /* 0x040fe20000000010 */
[C---:B------:R-:W-:Y:S01]  /*6ad0*/  FFMA R17, R41.reuse, R60, R17 ;  /* 0x0000003c29117223 */ /* 0x040fe20000000011 */
[--C-:B------:R-:W-:Y:S02]  /*6ae0*/  HADD2.F32 R61, -RZ, R63.reuse.H0_H0 ;  /* 0x2000003fff3d7230 */ /* 0x100fe40000004100 */
[C---:B------:R-:W-:Y:S01]  /*6af0*/  FFMA R18, R41.reuse, R57, R18 ;  /* 0x0000003929127223 */ /* 0x040fe20000000012 */
[----:B------:R-:W-:Y:S02]  /*6b00*/  HADD2.F32 R66, -RZ, R63.H1_H1 ;  /* 0x3000003fff427230 */ /* 0x000fe40000004100 */
[C---:B------:R-:W-:Y:S01]  /*6b10*/  FMUL R22, R38.reuse, R26 ;  /* 0x0000001a26167220 */ /* 0x040fe20000400000 */
[----:B------:R-:W-:Y:S02]  /*6b20*/  HADD2.F32 R63, -RZ, R65.H0_H0 ;  /* 0x20000041ff3f7230 */ /* 0x000fe40000004100 */
[C---:B------:R-:W-:Y:S01]  /*6b30*/  FFMA R23, R41.reuse, R62, R23 ;  /* 0x0000003e29177223 */ /* 0x040fe20000000017 */
[C---:B------:R-:W-:Y:S01]  /*6b40*/  FMUL R27, R38.reuse, R27 ;  /* 0x0000001b261b7220 */ /* 0x040fe20000400000 */
[C---:B------:R-:W-:Y:S01]  /*6b50*/  FFMA R20, R41.reuse, R59, R20 ;  /* 0x0000003b29147223 */ /* 0x040fe20000000014 */
[C---:B------:R-:W-:Y:S01]  /*6b60*/  FFMA R21, R41.reuse, R64, R21 ;  /* 0x0000004029157223 */ /* 0x040fe20000000015 */
[--C-:B------:R-:W-:Y:S02]  /*6b70*/  HADD2.F32 R65, -RZ, R67.reuse.H0_H0 ;  /* 0x20000043ff417230 */ /* 0x100fe40000004100 */
[C---:B------:R-:W-:Y:S01]  /*6b80*/  FFMA R22, R41.reuse, R61, R22 ;  /* 0x0000003d29167223 */ /* 0x040fe20000000016 */
[----:B------:R-:W-:Y:S02]  /*6b90*/  HADD2.F32 R70, -RZ, R67.H1_H1 ;  /* 0x30000043ff467230 */ /* 0x000fe40000004100 */
[C---:B------:R-:W-:Y:S01]  /*6ba0*/  FMUL R26, R38.reuse, R30 ;  /* 0x0000001e261a7220 */ /* 0x040fe20000400000 */
[--C-:B------:R-:W-:Y:S02]  /*6bb0*/  HADD2.F32 R67, -RZ, R40.reuse.H0_H0 ;  /* 0x20000028ff437230 */ /* 0x100fe40000004100 */
[C---:B------:R-:W-:Y:S01]  /*6bc0*/  FFMA R27, R41.reuse, R66, R27 ;  /* 0x00000042291b7223 */ /* 0x040fe2000000001b */
[C---:B------:R-:W-:Y:S01]  /*6bd0*/  FMUL R31, R38.reuse, R31 ;  /* 0x0000001f261f7220 */ /* 0x040fe20000400000 */
[C---:B------:R-:W-:Y:S01]  /*6be0*/  FFMA R24, R41.reuse, R63, R24 ;  /* 0x0000003f29187223 */ /* 0x040fe20000000018 */
[----:B------:R-:W-:Y:S02]  /*6bf0*/  HADD2.F32 R40, -RZ, R40.H1_H1 ;  /* 0x30000028ff287230 */ /* 0x000fe40000004100 */
[C---:B------:R-:W-:Y:S01]  /*6c00*/  FFMA R25, R41.reuse, R68, R25 ;  /* 0x0000004429197223 */ /* 0x040fe20000000019 */
[--C-:B------:R-:W-:Y:S02]  /*6c10*/  HADD2.F32 R69, -RZ, R42.reuse.H0_H0 ;  /* 0x2000002aff457230 */ /* 0x100fe40000004100 */
[C---:B------:R-:W-:Y:S01]  /*6c20*/  FFMA R26, R41.reuse, R65, R26 ;  /* 0x00000041291a7223 */ /* 0x040fe2000000001a */
[----:B------:R-:W-:Y:S02]  /*6c30*/  HADD2.F32 R42, -RZ, R42.H1_H1 ;  /* 0x3000002aff2a7230 */ /* 0x000fe40000004100 */
[C---:B------:R-:W-:Y:S01]  /*6c40*/  FMUL R30, R38.reuse, R34 ;  /* 0x00000022261e7220 */ /* 0x040fe20000400000 */
[----:B------:R-:W-:Y:S01]  /*6c50*/  FFMA R31, R41, R70, R31 ;  /* 0x00000046291f7223 */ /* 0x000fe2000000001f */
[----:B------:R-:W-:Y:S01]  /*6c60*/  FMUL R35, R38, R35 ;  /* 0x0000002326237220 */ /* 0x000fe20000400000 */
[----:B------:R-:W-:Y:S01]  /*6c70*/  F2FP.SATFINITE.E5M2.F32.PACK_AB_MERGE_C R106, R15, R10, RZ ;  /* 0x0000000a0f6a723e */ /* 0x000fe200048060ff */
[----:B------:R-:W-:Y:S01]  /*6c80*/  FFMA R28, R41, R67, R28 ;  /* 0x00000043291c7223 */ /* 0x000fe2000000001c */
[----:B------:R-:W-:Y:S01]  /*6c90*/  F2FP.SATFINITE.E5M2.F32.PACK_AB_MERGE_C R107, R19, R14, RZ ;  /* 0x0000000e136b723e */ /* 0x000fe200048060ff */
[C---:B------:R-:W-:Y:S01]  /*6ca0*/  FFMA R29, R41.reuse, R40, R29 ;  /* 0x00000028291d7223 */ /* 0x040fe2000000001d */
[C---:B------:R-:W-:Y:S01]  /*6cb0*/  FFMA R30, R41.reuse, R69, R30 ;  /* 0x00000045291e7223 */ /* 0x040fe2000000001e */
[----:B------:R-:W-:Y:S01]  /*6cc0*/  FFMA R35, R41, R42, R35 ;  /* 0x0000002a29237223 */ /* 0x000fe20000000023 */
[----:B------:R-:W-:Y:S02]  /*6cd0*/  F2FP.SATFINITE.E5M2.F32.PACK_AB_MERGE_C R106, R9, R8, R106 ;  /* 0x00000008096a723e */ /* 0x000fe4000480606a */
[----:B------:R-:W-:Y:S02]  /*6ce0*/  F2FP.SATFINITE.E5M2.F32.PACK_AB_MERGE_C R107, R13, R12, R107 ;  /* 0x0000000c0d6b723e */ /* 0x000fe4000480606b */
[----:B------:R-:W-:Y:S02]  /*6cf0*/  F2FP.SATFINITE.E5M2.F32.PACK_AB_MERGE_C R108, R23, R18, RZ ;  /* 0x00000012176c723e */ /* 0x000fe400048060ff */
[----:B------:R-:W-:Y:S01]  /*6d00*/  F2FP.SATFINITE.E5M2.F32.PACK_AB_MERGE_C R109, R27, R22, RZ ;  /* 0x000000161b6d723e */ /* 0x000fe200048060ff */
[----:B------:R1:W-:Y:S01]  /*6d10*/  STS.128 [R84+UR44+0x4200], R104 ;  /* 0x0042006854007988 */ /* 0x0003e20008000c2c */
[----:B------:R-:W-:Y:S02]  /*6d20*/  F2FP.SATFINITE.E5M2.F32.PACK_AB_MERGE_C R113, R31, R26, RZ ;  /* 0x0000001a1f71723e */ /* 0x000fe400048060ff */
[----:B------:R-:W-:Y:S02]  /*6d30*/  F2FP.SATFINITE.E5M2.F32.PACK_AB_MERGE_C R114, R35, R30, RZ ;  /* 0x0000001e2372723e */ /* 0x000fe400048060ff */
[----:B------:R-:W-:Y:S02]  /*6d40*/  F2FP.SATFINITE.E5M2.F32.PACK_AB_MERGE_C R108, R17, R16, R108 ;  /* 0x00000010116c723e */ /* 0x000fe4000480606c */
[----:B------:R-:W-:Y:S02]  /*6d50*/  F2FP.SATFINITE.E5M2.F32.PACK_AB_MERGE_C R109, R21, R20, R109 ;  /* 0x00000014156d723e */ /* 0x000fe4000480606d */
[----:B------:R-:W-:Y:S02]  /*6d60*/  F2FP.SATFINITE.E5M2.F32.PACK_AB_MERGE_C R110, R25, R24, R113 ;  /* 0x00000018196e723e */ /* 0x000fe40004806071 */
[----:B------:R-:W-:Y:S02]  /*6d70*/  F2FP.SATFINITE.E5M2.F32.PACK_AB_MERGE_C R111, R29, R28, R114 ;  /* 0x0000001c1d6f723e */ /* 0x000fe40004806072 */
[----:B------:R-:W-:Y:S02]  /*6d80*/  LEA R112, R93, UR44, 0x3 ;  /* 0x0000002c5d707c11 */ /* 0x000fe4000f8e18ff */
[----:B------:R-:W-:Y:S01]  /*6d90*/  @P6 SHF.L.U32 R113, R91, 0x1f, RZ ;  /* 0x0000001f5b716819 */ /* 0x000fe200000006ff */
[----:B------:R1:W-:Y:S01]  /*6da0*/  STS.128 [R99+0x4210], R108 ;  /* 0x0042106c63007388 */ /* 0x0003e20000000c00 */
[----:B------:R-:W-:Y:S01]  /*6db0*/  @!PT LDS RZ, [RZ] ;  /* 0x00000000fffff984 */ /* 0x000fe20000000800 */
[----:B------:R-:W-:Y:S01]  /*6dc0*/  @!PT LDS RZ, [RZ] ;  /* 0x00000000fffff984 */ /* 0x000fe20000000800 */
[----:B------:R-:W-:Y:S01]  /*6dd0*/  @!PT LDS RZ, [RZ] ;  /* 0x00000000fffff984 */ /* 0x000fe20000000800 */
[----:B------:R-:W-:Y:S01]  /*6de0*/  @!PT LDS RZ, [RZ] ;  /* 0x00000000fffff984 */ /* 0x000fe20000000800 */
[----:B------:R2:W-:Y:S07]  /*6df0*/  MEMBAR.ALL.CTA ;  /* 0x0000000000007992 */ /* 0x0005ee0000008000 */
[----:B--2---:R-:W2:Y:S02]  /*6e00*/  FENCE.VIEW.ASYNC.S ;  /* 0x00000000000073c6 */ /* 0x004ea40000000000 */
[----:B--2---:R-:W-:Y:S06]  /*6e10*/  BAR.SYNC.DEFER_BLOCKING 0x1, 0x80 ;  /* 0x0042000000007b1d */ /* 0x004fec0000010000 */
[----:B------:R-:W-:Y:S05]  /*6e20*/  @P0 BRA `(.L_x_107) ;  /* 0x0000000000280947 */ /* 0x000fea0003800000 */
[----:B------:R-:W-:Y:S01]  /*6e30*/  UIADD3 UR4, UPT, UPT, UR44, 0x4200, URZ ;  /* 0x000042002c047890 */ /* 0x000fe2000fffe0ff */
[----:B------:R-:W-:Y:S05]  /*6e40*/  UMOV UR51, UR36 ;  /* 0x0000002400337c82 */ /* 0x000fea0008000000 */
[----:B------:R-:W-:Y:S01]  /*6e50*/  MOV R96, UR4 ;  /* 0x0000000400607c02 */ /* 0x000fe20008000f00 */
[----:B------:R-:W-:Y:S03]  /*6e60*/  UIADD3 UR4, UP0, UPT, UR62, 0x680, URZ ;  /* 0x000006803e047890 */ /* 0x000fe6000ff1e0ff */
[----:B------:R-:W-:Y:S01]  /*6e70*/  R2UR UR48, R96 ;  /* 0x00000000603072ca */ /* 0x000fe200000e0000 */
[----:B------:R-:W-:Y:S11]  /*6e80*/  UIADD3.X UR5, UPT, UPT, URZ, UR63, URZ, UP0, !UPT ;  /* 0x0000003fff057290 */ /* 0x000ff600087fe4ff */
[----:B------:R-:W-:Y:S01]  /*6e90*/  @!UPT UIADD3 URZ, UPT, UPT, URZ, URZ, URZ ;  /* 0x000000fffffff290 */ /* 0x000fe2000fffe0ff */
[----:B------:R2:W-:Y:S01]  /*6ea0*/  UTMASTG.3D [UR48], [UR4] ;  /* 0x00000030040073b5 */ /* 0x0005e20008010000 */
[----:B------:R0:W-:Y:S01]  /*6eb0*/  UTMACMDFLUSH ;  /* 0x00000000000079b7 */ /* 0x0001e20000000000 */
[----:B--2---:R-:W-:Y:S04]  /*6ec0*/  DEPBAR.LE SB0, 0x1 ;  /* 0x000080400000791a */ /* 0x004fe80000000000 */
.L_x_107:
[----:B------:R-:W-:Y:S05]  /*6ed0*/  BSYNC.RECONVERGENT B0 ;  /* 0x0000000000007941 */ /* 0x000fea0003800200 */
.L_x_106:
[----:B------:R-:W-:Y:S06]  /*6ee0*/  BAR.SYNC.DEFER_BLOCKING 0x1, 0x80 ;  /* 0x0042000000007b1d */ /* 0x000fec0000010000 */
[----:B------:R-:W2:Y:S01]  /*6ef0*/  @P6 SYNCS.PHASECHK.TRANS64.TRYWAIT P0, [R112+URZ+0x50], R113 ;  /* 0x00005071700065a7 */ /* 0x000ea200080011ff */
[----:B------:R-:W-:Y:S01]  /*6f00*/  BSSY B1, `(.L_x_108) ;  /* 0x0000020000017945 */ /* 0x000fe20003800000 */
[----:B--2---:R-:W-:Y:S03]  /*6f10*/  @P6 SEL R100, RZ, 0x1, !P0 ;  /* 0x00000001ff646807 */ /* 0x004fe60004000000 */
[----:B------:R-:W-:Y:S05]  /*6f20*/  @!P6 BRA `(.L_x_109) ;  /* 0x000000000074e947 */ /* 0x000fea0003800000 */
[----:B------:R-:W-:Y:S01]  /*6f30*/  ISETP.NE.AND P1, PT, R101, RZ, PT ;  /* 0x000000ff6500720c */ /* 0x000fe20003f25270 */
[----:B------:R-:W2:Y:S01]  /*6f40*/  S2R R0, SR_CgaCtaId ;  /* 0x0000000000007919 */ /* 0x000ea20000008800 */
[----:B------:R-:W-:Y:S01]  /*6f50*/  ISETP.NE.AND P0, PT, R100, RZ, PT ;  /* 0x000000ff6400720c */ /* 0x000fe20003f05270 */
[----:B------:R-:W-:Y:S10]  /*6f60*/  BSSY B0, `(.L_x_110) ;  /* 0x0000008000007945 */ /* 0x000ff40003800000 */
[----:B------:R-:W-:Y:S05]  /*6f70*/  @P1 IMAD R2, R93, 0x1000, R84 ;  /* 0x000010005d021824 */ /* 0x000fea00078e0254 */
[----:B------:R-:W-:Y:S05]  /*6f80*/  @P1 IADD3 R4, PT, PT, R2, UR44, RZ ;  /* 0x0000002c02041c10 */ /* 0x000fea000fffe0ff */
[----:B------:R-:W-:Y:S01]  /*6f90*/  @P1 IMAD.IADD R4, R4, 0x1, R103 ;  /* 0x0000000104041824 */ /* 0x000fe200078e0267 */
[----:B------:R-:W-:Y:S06]  /*6fa0*/  @P0 BRA `(.L_x_111) ;  /* 0x00000000000c0947 */ /* 0x000fec0003800000 */
[----:B------:R-:W-:Y:S04]  /*6fb0*/  SHF.L.U32 R3, R91, 0x1f, RZ ;  /* 0x0000001f5b037819 */ /* 0x000fe800000006ff */
[----:B------:R-:W3:Y:S02]  /*6fc0*/  SYNCS.PHASECHK.TRANS64.TRYWAIT P0, [R112+URZ+0x50], R3 ;  /* 0x00005003700075a7 */ /* 0x000ee400080011ff */
[----:B---3--:R-:W-:Y:S05]  /*6fd0*/  @!P0 BRA `(.L_x_112) ;  /* 0x0000003000dc8947 */ /* 0x008fea0003800000 */
.L_x_111:
[----:B------:R-:W-:Y:S05]  /*6fe0*/  BSYNC B0 ;  /* 0x0000000000007941 */ /* 0x000fea0003800000 */
.L_x_110:
[----:B------:R-:W-:Y:S01]  /*6ff0*/  ISETP.NE.AND P0, PT, R101, RZ, PT ;  /* 0x000000ff6500720c */ /* 0x000fe20003f05270 */
[----:B---3--:R-:W-:Y:S02]  /*7000*/  VIADD R3, R112, 0x70 ;  /* 0x0000007070037836 */ /* 0x008fe40000000000 */
[----:B------:R-:W-:Y:S03]  /*7010*/  VIADD R93, R93, 0x1 ;  /* 0x000000015d5d7836 */ /* 0x000fe60000000000 */
[----:B--2---:R-:W-:Y:S07]  /*7020*/  PRMT R0, R0, 0x654, R3 ;  /* 0x0000065400007816 */ /* 0x004fee0000000003 */
[----:B------:R2:W3:Y:S04]  /*7030*/  @P0 LDS.128 R72, [R2+UR44+0x200] ;  /* 0x0002002c02480984 */ /* 0x0004e80008000c00 */
[----:B------:R2:W4:Y:S01]  /*7040*/  @P0 LDS.128 R76, [R4+0x210] ;  /* 0x00021000044c0984 */ /* 0x0005220000000c00 */
        /* <DEDUP_REMOVED lines=10> */
[----:B--23--:R-:W-:Y:S02]  /*70f0*/  LOP3.LUT R91, R91, R0, RZ, 0x3c, !PT ;  /* 0x000000005b5b7212 */ /* 0x00cfe400078e3cff */
.L_x_109:
[----:B------:R-:W-:Y:S05]  /*7100*/  BSYNC B1 ;  /* 0x0000000000017941 */ /* 0x000fea0003800000 */
.L_x_108:
[----:B------:R-:W-:Y:S05]  /*7110*/  VIADD R3, R39, 0x40 ;  /* 0x0000004027037836 */ /* 0x000fea0000000000 */
[----:B------:R-:W-:Y:S04]  /*7120*/  SHF.R.U32.HI R3, RZ, 0x15, R3 ;  /* 0x00000015ff037819 */ /* 0x000fe80000011603 */
[----:B------:R-:W-:Y:S11]  /*7130*/  LOP3.LUT P0, RZ, R3, 0x3, R86, 0x48, !PT ;  /* 0x0000000303ff7812 */ /* 0x000ff60007804856 */
[----:B------:R-:W-:Y:S02]  /*7140*/  @!UPT UIADD3 URZ, UPT, UPT, URZ, URZ, URZ ;  /* 0x000000fffffff290 */ /* 0x000fe4000fffe0ff */
[----:B------:R-:W-:Y:S05]  /*7150*/  @!P0 BRA `(.L_x_113) ;  /* 0x0000000000408947 */ /* 0x000fea0003800000 */
[----:B------:R-:W2:Y:S01]  /*7160*/  LDCU.64 UR8, c[0x4][0x78] ;  /* 0x01000f00ff0877ac */ /* 0x000ea20008000a00 */
[----:B------:R-:W-:Y:S01]  /*7170*/  MOV R3, 0x0 ;  /* 0x0000000000037802 */ /* 0x000fe20000000f00 */
[----:B------:R-:W-:Y:S02]  /*7180*/  HFMA2 R12, -RZ, RZ, 0, 5.9604644775390625e-08 ;  /* 0x00000001ff0c7431 */ /* 0x000fe400000001ff */
[----:B------:R-:W-:Y:S02]  /*7190*/  IMAD.MOV.U32 R8, RZ, RZ, 0x192 ;  /* 0x00000192ff087424 */ /* 0x000fe400078e00ff */
[----:B------:R-:W-:Y:S01]  /*71a0*/  IMAD.MOV.U32 R13, RZ, RZ, RZ ;  /* 0x000000ffff0d7224 */ /* 0x000fe200078e00ff */
[----:B------:R-:W3:Y:S01]  /*71b0*/  LDCU.64 UR6, c[0x4][0x80] ;  /* 0x01001000ff0677ac */ /* 0x000ee20008000a00 */
[----:B------:R-:W1:Y:S01]  /*71c0*/  LDC.64 R2, c[0x4][R3] ;  /* 0x0100000003027b82 */ /* 0x000e620000000a00 */
[----:B------:R-:W5:Y:S01]  /*71d0*/  LDCU.64 UR4, c[0x4][0x18] ;  /* 0x01000300ff0477ac */ /* 0x000f620008000a00 */
[----:B--2---:R-:W-:Y:S01]  /*71e0*/  MOV R5, UR9 ;  /* 0x0000000900057c02 */ /* 0x004fe20008000f00 */
[----:B------:R-:W-:Y:S01]  /*71f0*/  IMAD.U32 R4, RZ, RZ, UR8 ;  /* 0x00000008ff047e24 */ /* 0x000fe2000f8e00ff */
[----:B---3--:R-:W-:Y:S01]  /*7200*/  MOV R7, UR7 ;  /* 0x0000000700077c02 */ /* 0x008fe20008000f00 */
[----:B------:R-:W-:Y:S01]  /*7210*/  IMAD.U32 R6, RZ, RZ, UR6 ;  /* 0x00000006ff067e24 */ /* 0x000fe2000f8e00ff */
[----:B-----5:R-:W-:Y:S01]  /*7220*/  MOV R11, UR5 ;  /* 0x00000005000b7c02 */ /* 0x020fe20008000f00 */
[----:B------:R-:W-:Y:S02]  /*7230*/  IMAD.U32 R10, RZ, RZ, UR4 ;  /* 0x00000004ff0a7e24 */ /* 0x000fe4000f8e00ff */
[----:B------:R-:W-:Y:S07]  /*7240*/  LEPC R20, `(.L_x_113) ;  /* 0x000000001014794e */ /* 0x000fee0000000000 */
[----:B-1--4-:R-:W-:Y:S05]  /*7250*/  CALL.ABS.NOINC R2 ;  /* 0x0000000002007343 */ /* 0x012fea0003c00000 */
.L_x_113:
        /* <DEDUP_REMOVED lines=14> */
[----:B------:R-:W-:Y:S01]  /*7340*/  F2FP.F16.E5M2.UNPACK_B R54, R75 ;  /* 0x0000004bff36723e */ /* 0x000fe200020004ff */
[----:B------:R-:W-:Y:S01]  /*7350*/  LDTM.16dp32bit_t0_t15.x32 R4, tmem[UR4+0x40] ;  /* 0x00004004000479ee */ /* 0x000fe20008a80000 */
[----:B------:R-:W2:Y:S01]  /*7360*/  LDTM.16dp32bit_t16_t31.x32 R4, tmem[UR4+0x60] ;  /* 0x00006004000479ee */ /* 0x000ea20008aa0000 */
[----:B------:R-:W-:Y:S01]  /*7370*/  HADD2.F32 R46, -RZ, R46.H1_H1 ;  /* 0x3000002eff2e7230 */ /* 0x000fe20000004100 */
[----:B----4-:R-:W-:Y:S01]  /*7380*/  F2FP.F16.E5M2.UNPACK_B R58, R76 ;  /* 0x0000004cff3a723e */ /* 0x010fe200020004ff */
[--C-:B------:R-:W-:Y:S01]  /*7390*/  HADD2.F32 R49, -RZ, R50.reuse.H0_H0 ;  /* 0x20000032ff317230 */ /* 0x100fe20000004100 */
[----:B------:R-:W-:Y:S01]  /*73a0*/  F2FP.F16.E5M2.UNPACK_B R62, R77 ;  /* 0x0000004dff3e723e */ /* 0x000fe200020004ff */
[----:B------:R-:W-:Y:S01]  /*73b0*/  HADD2.F32 R50, -RZ, R50.H1_H1 ;  /* 0x30000032ff327230 */ /* 0x000fe20000004100 */
[----:B------:R-:W-:Y:S01]  /*73c0*/  F2FP.F16.E5M2.UNPACK_B R66, R78 ;  /* 0x0000004eff42723e */ /* 0x000fe200020004ff */
[--C-:B------:R-:W-:Y:S01]  /*73d0*/  HADD2.F32 R53, -RZ, R54.reuse.H0_H0 ;  /* 0x20000036ff357230 */ /* 0x100fe20000004100 */
[----:B------:R-:W-:Y:S01]  /*73e0*/  F2FP.F16.E5M2.UNPACK_B R70, R79 ;  /* 0x0000004fff46723e */ /* 0x000fe200020004ff */
[----:B------:R-:W-:Y:S01]  /*73f0*/  HADD2.F32 R54, -RZ, R54.H1_H1 ;  /* 0x30000036ff367230 */ /* 0x000fe20000004100 */
[----:B------:R-:W-:Y:S01]  /*7400*/  F2FP.F16.E5M2.UNPACK_B R56, R75.H1 ;  /* 0x0000004bff38723e */ /* 0x000fe200030004ff */
[--C-:B------:R-:W-:Y:S01]  /*7410*/  HADD2.F32 R57, -RZ, R58.reuse.H0_H0 ;  /* 0x2000003aff397230 */ /* 0x100fe20000004100 */
[----:B------:R-:W-:Y:S01]  /*7420*/  F2FP.F16.E5M2.UNPACK_B R60, R76.H1 ;  /* 0x0000004cff3c723e */ /* 0x000fe200030004ff */
[----:B------:R-:W-:Y:S01]  /*7430*/  HADD2.F32 R58, -RZ, R58.H1_H1 ;  /* 0x3000003aff3a7230 */ /* 0x000fe20000004100 */
[----:B------:R-:W-:Y:S01]  /*7440*/  F2FP.F16.E5M2.UNPACK_B R64, R77.H1 ;  /* 0x0000004dff40723e */ /* 0x000fe200030004ff */
[--C-:B------:R-:W-:Y:S01]  /*7450*/  HADD2.F32 R61, -RZ, R62.reuse.H0_H0 ;  /* 0x2000003eff3d7230 */ /* 0x100fe20000004100 */
[----:B------:R-:W-:Y:S01]  /*7460*/  F2FP.F16.E5M2.UNPACK_B R68, R78.H1 ;  /* 0x0000004eff44723e */ /* 0x000fe200030004ff */
[----:B------:R-:W-:Y:S01]  /*7470*/  HADD2.F32 R62, -RZ, R62.H1_H1 ;  /* 0x3000003eff3e7230 */ /* 0x000fe20000004100 */
[----:B------:R-:W-:Y:S01]  /*7480*/  ISETP.NE.AND P0, PT, R97, RZ, PT ;  /* 0x000000ff6100720c */ /* 0x000fe20003f05270 */
[--C-:B------:R-:W-:Y:S01]  /*7490*/  HADD2.F32 R65, -RZ, R66.reuse.H0_H0 ;  /* 0x20000042ff417230 */ /* 0x100fe20000004100 */
[----:B------:R-:W-:Y:S01]  /*74a0*/  ISETP.NE.AND P6, PT, R102, RZ, PT ;  /* 0x000000ff6600720c */ /* 0x000fe20003fc5270 */
[----:B------:R-:W-:Y:S02]  /*74b0*/  HADD2.F32 R66, -RZ, R66.H1_H1 ;  /* 0x30000042ff427230 */ /* 0x000fe40000004100 */
[--C-:B------:R-:W-:Y:S02]  /*74c0*/  HADD2.F32 R69, -RZ, R70.reuse.H0_H0 ;  /* 0x20000046ff457230 */ /* 0x100fe40000004100 */
[C---:B--2---:R-:W-:Y:S01]  /*74d0*/  FMUL R0, R38.reuse, R4 ;  /* 0x0000000426007220 */ /* 0x044fe20000400000 */
[C---:B------:R-:W-:Y:S01]  /*74e0*/  FMUL R2, R38.reuse, R5 ;  /* 0x0000000526027220 */ /* 0x040fe20000400000 */
[C---:B------:R-:W-:Y:S01]  /*74f0*/  FMUL R4, R38.reuse, R8 ;  /* 0x0000000826047220 */ /* 0x040fe20000400000 */
[C---:B------:R-:W-:Y:S01]  /*7500*/  FMUL R5, R38.reuse, R9 ;  /* 0x0000000926057220 */ /* 0x040fe20000400000 */
[C---:B------:R-:W-:Y:S01]  /*7510*/  FFMA R0, R41.reuse, R40, R0 ;  /* 0x0000002829007223 */ /* 0x040fe20000000000 */
[C---:B------:R-:W-:Y:S01]  /*7520*/  FFMA R2, R41.reuse, R43, R2 ;  /* 0x0000002b29027223 */ /* 0x040fe20000000002 */
        /* <DEDUP_REMOVED lines=10> */
[----:B------:R-:W-:Y:S02]  /*75d0*/  HADD2.F32 R70, -RZ, R70.H1_H1 ;  /* 0x30000046ff467230 */ /* 0x000fe40000004100 */
[C---:B------:R-:W-:Y:S01]  /*75e0*/  FMUL R28, R38.reuse, R32 ;  /* 0x00000020261c7220 */ /* 0x040fe20000400000 */
[C---:B------:R-:W-:Y:S01]  /*75f0*/  FMUL R29, R38.reuse, R33 ;  /* 0x00000021261d7220 */ /* 0x040fe20000400000 */
[C---:B------:R-:W-:Y:S01]  /*7600*/  FMUL R3, R38.reuse, R6 ;  /* 0x0000000626037220 */ /* 0x040fe20000400000 */
[C---:B------:R-:W-:Y:S01]  /*7610*/  FMUL R7, R38.reuse, R7 ;  /* 0x0000000726077220 */ /* 0x040fe20000400000 */
[--C-:B------:R-:W-:Y:S02]  /*7620*/  HADD2.F32 R47, -RZ, R48.reuse.H0_H0 ;  /* 0x20000030ff2f7230 */ /* 0x100fe40000004100 */
[C---:B------:R-:W-:Y:S01]  /*7630*/  FMUL R6, R38.reuse, R10 ;  /* 0x0000000a26067220 */ /* 0x040fe20000400000 */
[C---:B------:R-:W-:Y:S01]  /*7640*/  FFMA R3, R41.reuse, R42, R3 ;  /* 0x0000002a29037223 */ /* 0x040fe20000000003 */
[----:B------:R-:W-:Y:S02]  /*7650*/  HADD2.F32 R48, -RZ, R48.H1_H1 ;  /* 0x30000030ff307230 */ /* 0x000fe40000004100 */
[C---:B------:R-:W-:Y:S01]  /*7660*/  FFMA R7, R41.reuse, R44, R7 ;  /* 0x0000002c29077223 */ /* 0x040fe20000000007 */
[C---:B------:R-:W-:Y:S01]  /*7670*/  FFMA R4, R41.reuse, R45, R4 ;  /* 0x0000002d29047223 */ /* 0x040fe20000000004 */
[C---:B------:R-:W-:Y:S01]  /*7680*/  FFMA R5, R41.reuse, R46, R5 ;  /* 0x0000002e29057223 */ /* 0x040fe20000000005 */
[----:B------:R-:W-:Y:S01]  /*7690*/  FFMA R6, R41, R47, R6 ;  /* 0x0000002f29067223 */ /* 0x000fe20000000006 */
[----:B------:R-:W-:Y:S01]  /*76a0*/  FMUL R11, R38, R11 ;  /* 0x0000000b260b7220 */ /* 0x000fe20000400000 */
[----:B------:R-:W-:Y:S01]  /*76b0*/  F2FP.F16.E5M2.UNPACK_B R40, R79.H1 ;  /* 0x0000004fff28723e */ /* 0x000fe200030004ff */
[--C-:B------:R-:W-:Y:S01]  /*76c0*/  HADD2.F32 R51, -RZ, R52.reuse.H0_H0 ;  /* 0x20000034ff337230 */ /* 0x100fe20000004100 */
[----:B-1----:R-:W-:Y:S01]  /*76d0*/  F2FP.SATFINITE.E5M2.F32.PACK_AB_MERGE_C R105, R7, R3, RZ ;  /* 0x000000030769723e */ /* 0x002fe200048060ff */
[C---:B------:R-:W-:Y:S01]  /*76e0*/  FFMA R11, R41.reuse, R48, R11 ;  /* 0x00000030290b7223 */ /* 0x040fe2000000000b */
[C---:B------:R-:W-:Y:S01]  /*76f0*/  FFMA R8, R41.reuse, R49, R8 ;  /* 0x0000003129087223 */ /* 0x040fe20000000008 */
[----:B------:R-:W-:Y:S01]  /*7700*/  FFMA R9, R41, R50, R9 ;  /* 0x0000003229097223 */ /* 0x000fe20000000009 */
[----:B------:R-:W-:Y:S01]  /*7710*/  F2FP.SATFINITE.E5M2.F32.PACK_AB_MERGE_C R104, R2, R0, R105 ;  /* 0x000000000268723e */ /* 0x000fe20004806069 */
[----:B------:R-:W-:Y:S01]  /*7720*/  HADD2.F32 R52, -RZ, R52.H1_H1 ;  /* 0x30000034ff347230 */ /* 0x000fe20000004100 */
[----:B------:R-:W-:Y:S01]  /*7730*/  F2FP.SATFINITE.E5M2.F32.PACK_AB_MERGE_C R106, R11, R6, RZ ;  /* 0x000000060b6a723e */ /* 0x000fe200048060ff */
[C---:B------:R-:W-:Y:S01]  /*7740*/  FMUL R10, R38.reuse, R14 ;  /* 0x0000000e260a7220 */ /* 0x040fe20000400000 */
[C---:B------:R-:W-:Y:S01]  /*7750*/  FMUL R15, R38.reuse, R15 ;  /* 0x0000000f260f7220 */ /* 0x040fe20000400000 */
[--C-:B------:R-:W-:Y:S01]  /*7760*/  HADD2.F32 R55, -RZ, R56.reuse.H0_H0 ;  /* 0x20000038ff377230 */ /* 0x100fe20000004100 */
[----:B------:R-:W-:Y:S01]  /*7770*/  F2FP.SATFINITE.E5M2.F32.PACK_AB_MERGE_C R105, R5, R4, R106 ;  /* 0x000000040569723e */ /* 0x000fe2000480606a */
[C---:B------:R-:W-:Y:S01]  /*7780*/  FFMA R10, R41.reuse, R51, R10 ;  /* 0x00000033290a7223 */ /* 0x040fe2000000000a */
[C---:B------:R-:W-:Y:S01]  /*7790*/  FFMA R15, R41.reuse, R52, R15 ;  /* 0x00000034290f7223 */ /* 0x040fe2000000000f */
[C---:B------:R-:W-:Y:S01]  /*77a0*/  FFMA R12, R41.reuse, R53, R12 ;  /* 0x00000035290c7223 */ /* 0x040fe2000000000c */
[C---:B------:R-:W-:Y:S01]  /*77b0*/  FFMA R13, R41.reuse, R54, R13 ;  /* 0x00000036290d7223 */ /* 0x040fe2000000000d */
[----:B------:R-:W-:Y:S02]  /*77c0*/  HADD2.F32 R56, -RZ, R56.H1_H1 ;  /* 0x30000038ff387230 */ /* 0x000fe40000004100 */
[C---:B------:R-:W-:Y:S01]  /*77d0*/  FMUL R14, R38.reuse, R18 ;  /* 0x00000012260e7220 */ /* 0x040fe20000400000 */
[C---:B------:R-:W-:Y:S01]  /*77e0*/  FMUL R19, R38.reuse, R19 ;  /* 0x0000001326137220 */ /* 0x040fe20000400000 */
[--C-:B------:R-:W-:Y:S02]  /*77f0*/  HADD2.F32 R59, -RZ, R60.reuse.H0_H0 ;  /* 0x2000003cff3b7230 */ /* 0x100fe40000004100 */
[C---:B------:R-:W-:Y:S01]  /*7800*/  FMUL R18, R38.reuse, R22 ;  /* 0x0000001626127220 */ /* 0x040fe20000400000 */
[C---:B------:R-:W-:Y:S01]  /*7810*/  FFMA R14, R41.reuse, R55, R14 ;  /* 0x00000037290e7223 */ /* 0x040fe2000000000e */
[----:B------:R-:W-:Y:S02]  /*7820*/  HADD2.F32 R60, -RZ, R60.H1_H1 ;  /* 0x3000003cff3c7230 */ /* 0x000fe40000004100 */
        /* <DEDUP_REMOVED lines=8> */
[C---:B------:R-:W-:Y:S01]  /*78b0*/  FFMA R23, R41.reuse, R60, R23 ;  /* 0x0000003c29177223 */ /* 0x040fe20000000017 */
[C---:B------:R-:W-:Y:S01]  /*78c0*/  FMUL R27, R38.reuse, R27 ;  /* 0x0000001b261b7220 */ /* 0x040fe20000400000 */
[C---:B------:R-:W-:Y:S01]  /*78d0*/  FFMA R20, R41.reuse, R61, R20 ;  /* 0x0000003d29147223 */ /* 0x040fe20000000014 */
[C---:B------:R-:W-:Y:S01]  /*78e0*/  FFMA R21, R41.reuse, R62, R21 ;  /* 0x0000003e29157223 */ /* 0x040fe20000000015 */
[--C-:B------:R-:W-:Y:S02]  /*78f0*/  HADD2.F32 R67, -RZ, R68.reuse.H0_H0 ;  /* 0x20000044ff437230 */ /* 0x100fe40000004100 */
[----:B------:R-:W-:Y:S01]  /*7900*/  FFMA R22, R41, R63, R22 ;  /* 0x0000003f29167223 */ /* 0x000fe20000000016 */
[----:B------:R-:W-:Y:S02]  /*7910*/  HADD2.F32 R68, -RZ, R68.H1_H1 ;  /* 0x30000044ff447230 */ /* 0x000fe40000004100 */
[C---:B------:R-:W-:Y:S01]  /*7920*/  FMUL R26, R38.reuse, R30 ;  /* 0x0000001e261a7220 */ /* 0x040fe20000400000 */
[----:B------:R-:W-:Y:S01]  /*7930*/  F2FP.SATFINITE.E5M2.F32.PACK_AB_MERGE_C R107, R15, R10, RZ ;  /* 0x0000000a0f6b723e */ /* 0x000fe200048060ff */
        /* <DEDUP_REMOVED lines=8> */
[----:B------:R-:W-:Y:S01]  /*79c0*/  F2FP.SATFINITE.E5M2.F32.PACK_AB_MERGE_C R106, R9, R8, R107 ;  /* 0x00000008096a723e */ /* 0x000fe2000480606b */
[----:B------:R-:W-:Y:S01]  /*79d0*/  FFMA R31, R41, R68, R31 ;  /* 0x00000044291f7223 */ /* 0x000fe2000000001f */
[----:B------:R-:W-:Y:S01]  /*79e0*/  FMUL R35, R38, R35 ;  /* 0x0000002326237220 */ /* 0x000fe20000400000 */
[----:B------:R-:W-:Y:S01]  /*79f0*/  F2FP.SATFINITE.E5M2.F32.PACK_AB_MERGE_C R107, R19, R14, RZ ;  /* 0x0000000e136b723e */ /* 0x000fe200048060ff */
[C---:B------:R-:W-:Y:S01]  /*7a00*/  FFMA R28, R41.reuse, R69, R28 ;  /* 0x00000045291c7223 */ /* 0x040fe2000000001c */
[C---:B------:R-:W-:Y:S01]  /*7a10*/  FFMA R29, R41.reuse, R70, R29 ;  /* 0x00000046291d7223 */ /* 0x040fe2000000001d */
[C---:B------:R-:W-:Y:S01]  /*7a20*/  FFMA R30, R41.reuse, R43, R30 ;  /* 0x0000002b291e7223 */ /* 0x040fe2000000001e */
[----:B------:R-:W-:Y:S01]  /*7a30*/  FFMA R35, R41, R40, R35 ;  /* 0x0000002829237223 */ /* 0x000fe20000000023 */
        /* <DEDUP_REMOVED lines=21> */
[----:B------:R-:W-:Y:S02]  /*7b90*/  UIADD3 UR4, UP0, UPT, UR62, 0x680, URZ ;  /* 0x000006803e047890 */ /* 0x000fe4000ff1e0ff */
[----:B------:R-:W-:Y:S02]  /*7ba0*/  UIADD3 UR9, UPT, UPT, UR49, 0x40, URZ ;  /* 0x0000004031097890 */ /* 0x000fe4000fffe0ff */
[----:B------:R-:W-:Y:S02]  /*7bb0*/  UIADD3 UR8, UPT, UPT, UR44, 0x5200, URZ ;  /* 0x000052002c087890 */ /* 0x000fe4000fffe0ff */
[----:B------:R-:W-:Y:S01]  /*7bc0*/  UIADD3.X UR5, UPT, UPT, URZ, UR63, URZ, UP0, !UPT ;  /* 0x0000003fff057290 */ /* 0x000fe200087fe4ff */
[----:B------:R-:W-:Y:S01]  /*7bd0*/  UMOV UR10, UR50 ;  /* 0x00000032000a7c82 */ /* 0x000fe20008000000 */
[----:B------:R-:W-:Y:S07]  /*7be0*/  UMOV UR11, UR36 ;  /* 0x00000024000b7c82 */ /* 0x000fee0008000000 */
[----:B------:R2:W-:Y:S01]  /*7bf0*/  UTMASTG.3D [UR8], [UR4] ;  /* 0x00000008040073b5 */ /* 0x0005e20008010000 */
[----:B------:R0:W-:Y:S01]  /*7c00*/  UTMACMDFLUSH ;  /* 0x00000000000079b7 */ /* 0x0001e20000000000 */
[----:B--2---:R-:W-:Y:S04]  /*7c10*/  DEPBAR.LE SB0, 0x1 ;  /* 0x000080400000791a */ /* 0x004fe80000000000 */
.L_x_115:
[----:B------:R-:W-:Y:S05]  /*7c20*/  BSYNC.RECONVERGENT B0 ;  /* 0x0000000000007941 */ /* 0x000fea0003800200 */
.L_x_114:
        /* <DEDUP_REMOVED lines=16> */
.L_x_119:
[----:B------:R-:W-:Y:S05]  /*7d30*/  BSYNC B0 ;  /* 0x0000000000007941 */ /* 0x000fea0003800000 */
.L_x_118:
        /* <DEDUP_REMOVED lines=17> */
.L_x_117:
[----:B------:R-:W-:Y:S05]  /*7e50*/  BSYNC B1 ;  /* 0x0000000000017941 */ /* 0x000fea0003800000 */
.L_x_116:
        /* <DEDUP_REMOVED lines=21> */
.L_x_121:
        /* <DEDUP_REMOVED lines=18> */
[----:B------:R-:W-:Y:S01]  /*80d0*/  ISETP.NE.AND P6, PT, R102, RZ, PT ;  /* 0x000000ff6600720c */ /* 0x000fe20003fc5270 */
[--C-:B------:R-:W-:Y:S01]  /*80e0*/  HADD2.F32 R49, -RZ, R50.reuse.H0_H0 ;  /* 0x20000032ff317230 */ /* 0x100fe20000004100 */
[----:B----4-:R-:W-:Y:S01]  /*80f0*/  F2FP.F16.E5M2.UNPACK_B R58, R76 ;  /* 0x0000004cff3a723e */ /* 0x010fe200020004ff */
[----:B------:R-:W-:Y:S01]  /*8100*/  HADD2.F32 R50, -RZ, R50.H1_H1 ;  /* 0x30000032ff327230 */ /* 0x000fe20000004100 */
[----:B------:R-:W-:Y:S01]  /*8110*/  F2FP.F16.E5M2.UNPACK_B R62, R77 ;  /* 0x0000004dff3e723e */ /* 0x000fe200020004ff */
[--C-:B------:R-:W-:Y:S01]  /*8120*/  HADD2.F32 R53, -RZ, R54.reuse.H0_H0 ;  /* 0x20000036ff357230 */ /* 0x100fe20000004100 */
[----:B------:R-:W-:Y:S01]  /*8130*/  F2FP.F16.E5M2.UNPACK_B R66, R78 ;  /* 0x0000004eff42723e */ /* 0x000fe200020004ff */
[----:B------:R-:W-:Y:S01]  /*8140*/  HADD2.F32 R54, -RZ, R54.H1_H1 ;  /* 0x30000036ff367230 */ /* 0x000fe20000004100 */
[----:B------:R-:W-:Y:S01]  /*8150*/  F2FP.F16.E5M2.UNPACK_B R70, R79 ;  /* 0x0000004fff46723e */ /* 0x000fe200020004ff */
[--C-:B------:R-:W-:Y:S01]  /*8160*/  HADD2.F32 R57, -RZ, R58.reuse.H0_H0 ;  /* 0x2000003aff397230 */ /* 0x100fe20000004100 */
[----:B------:R-:W-:Y:S01]  /*8170*/  F2FP.F16.E5M2.UNPACK_B R56, R75.H1 ;  /* 0x0000004bff38723e */ /* 0x000fe200030004ff */
[----:B------:R-:W-:Y:S01]  /*8180*/  HADD2.F32 R58, -RZ, R58.H1_H1 ;  /* 0x3000003aff3a7230 */ /* 0x000fe20000004100 */
[----:B------:R-:W-:Y:S01]  /*8190*/  F2FP.F16.E5M2.UNPACK_B R60, R76.H1 ;  /* 0x0000004cff3c723e */ /* 0x000fe200030004ff */
[--C-:B------:R-:W-:Y:S01]  /*81a0*/  HADD2.F32 R61, -RZ, R62.reuse.H0_H0 ;  /* 0x2000003eff3d7230 */ /* 0x100fe20000004100 */
[----:B------:R-:W-:Y:S01]  /*81b0*/  F2FP.F16.E5M2.UNPACK_B R64, R77.H1 ;  /* 0x0000004dff40723e */ /* 0x000fe200030004ff */
[----:B------:R-:W-:Y:S01]  /*81c0*/  HADD2.F32 R62, -RZ, R62.H1_H1 ;  /* 0x3000003eff3e7230 */ /* 0x000fe20000004100 */
[----:B------:R-:W-:Y:S01]  /*81d0*/  F2FP.F16.E5M2.UNPACK_B R68, R78.H1 ;  /* 0x0000004eff44723e */ /* 0x000fe200030004ff */
        /* <DEDUP_REMOVED lines=112> */
[----:B------:R-:W-:Y:S02]  /*88e0*/  UIADD3 UR4, UPT, UPT, UR44, 0x4200, URZ ;  /* 0x000042002c047890 */ /* 0x000fe4000fffe0ff */
[----:B------:R-:W-:Y:S01]  /*88f0*/  UIADD3 UR9, UPT, UPT, UR49, 0x80, URZ ;  /* 0x0000008031097890 */ /* 0x000fe2000fffe0ff */
[----:B------:R-:W-:Y:S01]  /*8900*/  UMOV UR10, UR50 ;  /* 0x00000032000a7c82 */ /* 0x000fe20008000000 */
[----:B------:R-:W-:Y:S02]  /*8910*/  UMOV UR11, UR36 ;  /* 0x00000024000b7c82 */ /* 0x000fe40008000000 */
        /* <DEDUP_REMOVED lines=8> */
.L_x_123:
[----:B------:R-:W-:Y:S05]  /*89a0*/  BSYNC.RECONVERGENT B0 ;  /* 0x0000000000007941 */ /* 0x000fea0003800200 */
.L_x_122:
        /* <DEDUP_REMOVED lines=16> */
.L_x_127:
[----:B------:R-:W-:Y:S05]  /*8ab0*/  BSYNC B0 ;  /* 0x0000000000007941 */ /* 0x000fea0003800000 */
.L_x_126:
        /* <DEDUP_REMOVED lines=17> */
.L_x_125:
[----:B------:R-:W-:Y:S05]  /*8bd0*/  BSYNC B1 ;  /* 0x0000000000017941 */ /* 0x000fea0003800000 */
.L_x_124:
        /* <DEDUP_REMOVED lines=21> */
.L_x_129:
[----:B------:R-:W-:Y:S01]  /*8d30*/  ISETP.NE.AND P0, PT, R97, RZ, PT ;  /* 0x000000ff6100720c */ /* 0x000fe20003f05270 */
[----:B------:R-:W-:Y:S05]  /*8d40*/  WARPSYNC.ALL ;  /* 0x0000000000007948 */ /* 0x000fea0003800000 */
[----:B------:R-:W-:Y:S01]  /*8d50*/  R2UR UR4, R39 ;  /* 0x00000000270472ca */ /* 0x000fe200000e0000 */
[----:B------:R-:W2:Y:S01]  /*8d60*/  S2UR UR6, SR_CgaCtaId ;  /* 0x00000000000679c3 */ /* 0x000ea20000008800 */
[-C--:B------:R-:W-:Y:S01]  /*8d70*/  F2FP.F16.E5M2.UNPACK_B R42, R72.reuse ;  /* 0x00000048ff2a723e */ /* 0x080fe200020004ff */
[----:B------:R-:W-:Y:S01]  /*8d80*/  BSSY.RECONVERGENT B0, `(.L_x_130) ;  /* 0x000009b000007945 */ /* 0x000fe20003800200 */
[----:B------:R-:W-:Y:S02]  /*8d90*/  F2FP.F16.E5M2.UNPACK_B R72, R72.H1 ;  /* 0x00000048ff48723e */ /* 0x000fe400030004ff */
[-C--:B------:R-:W-:Y:S01]  /*8da0*/  F2FP.F16.E5M2.UNPACK_B R46, R73.reuse ;  /* 0x00000049ff2e723e */ /* 0x080fe200020004ff */
[--C-:B------:R-:W-:Y:S01]  /*8db0*/  HADD2.F32 R40, -RZ, R42.reuse.H0_H0 ;  /* 0x2000002aff287230 */ /* 0x100fe20000004100 */
[----:B------:R-:W-:Y:S01]  /*8dc0*/  F2FP.F16.E5M2.UNPACK_B R73, R73.H1 ;  /* 0x00000049ff49723e */ /* 0x000fe200030004ff */
[----:B------:R-:W-:Y:S01]  /*8dd0*/  HADD2.F32 R42, -RZ, R42.H1_H1 ;  /* 0x3000002aff2a7230 */ /* 0x000fe20000004100 */
[-C--:B------:R-:W-:Y:S01]  /*8de0*/  F2FP.F16.E5M2.UNPACK_B R50, R74.reuse ;  /* 0x0000004aff32723e */ /* 0x080fe200020004ff */
[----:B------:R-:W-:Y:S01]  /*8df0*/  HADD2.F32 R43, -RZ, R72.H0_H0 ;  /* 0x20000048ff2b7230 */ /* 0x000fe20000004100 */
[----:B------:R-:W-:Y:S01]  /*8e00*/  F2FP.F16.E5M2.UNPACK_B R74, R74.H1 ;  /* 0x0000004aff4a723e */ /* 0x000fe200030004ff */
[----:B------:R-:W-:Y:S01]  /*8e10*/  LDTM.16dp32bit_t0_t15.x32 R4, tmem[UR4+0xc0] ;  /* 0x0000c004000479ee */ /* 0x000fe20008a80000 */
[----:B------:R-:W3:Y:S01]  /*8e20*/  LDTM.16dp32bit_t16_t31.x32 R4, tmem[UR4+0xe0] ;  /* 0x0000e004000479ee */ /* 0x000ee20008aa0000 */
[----:B------:R-:W-:Y:S01]  /*8e30*/  NOP ;  /* 0x0000000000007918 */ /* 0x000fe20000000000 */
[--C-:B------:R-:W-:Y:S01]  /*8e40*/  HADD2.F32 R45, -RZ, R46.reuse.H0_H0 ;  /* 0x2000002eff2d7230 */ /* 0x100fe20000004100 */
[----:B------:R-:W-:Y:S01]  /*8e50*/  R2UR UR5, R71 ;  /* 0x00000000470572ca */ /* 0x000fe200000e0000 */
[----:B------:R-:W-:Y:S01]  /*8e60*/  HADD2.F32 R46, -RZ, R46.H1_H1 ;  /* 0x3000002eff2e7230 */ /* 0x000fe20000004100 */
[----:B------:R-:W-:Y:S01]  /*8e70*/  F2FP.F16.E5M2.UNPACK_B R54, R75 ;  /* 0x0000004bff36723e */ /* 0x000fe200020004ff */
        /* <DEDUP_REMOVED lines=10> */
[----:B------:R-:W-:Y:S01]  /*8f20*/  UIADD3 UR4, UPT, UPT, UR5, 0xe0, URZ ;  /* 0x000000e005047890 */ /* 0x000fe2000fffe0ff */
[----:B------:R-:W-:Y:S01]  /*8f30*/  HADD2.F32 R59, -RZ, R58.H1_H1 ;  /* 0x3000003aff3b7230 */ /* 0x000fe20000004100 */
[----:B------:R-:W-:Y:S01]  /*8f40*/  F2FP.F16.E5M2.UNPACK_B R76, R76.H1 ;  /* 0x0000004cff4c723e */ /* 0x000fe200030004ff */
[--C-:B------:R-:W-:Y:S01]  /*8f50*/  HADD2.F32 R60, -RZ, R62.reuse.H0_H0 ;  /* 0x2000003eff3c7230 */ /* 0x100fe20000004100 */
[----:B------:R-:W-:Y:S01]  /*8f60*/  F2FP.F16.E5M2.UNPACK_B R77, R77.H1 ;  /* 0x0000004dff4d723e */ /* 0x000fe200030004ff */
[----:B------:R-:W-:Y:S01]  /*8f70*/  HADD2.F32 R63, -RZ, R62.H1_H1 ;  /* 0x3000003eff3f7230 */ /* 0x000fe20000004100 */
[----:B------:R-:W-:Y:S01]  /*8f80*/  F2FP.F16.E5M2.UNPACK_B R78, R78.H1 ;  /* 0x0000004eff4e723e */ /* 0x000fe200030004ff */
[--C-:B------:R-:W-:Y:S01]  /*8f90*/  HADD2.F32 R64, -RZ, R66.reuse.H0_H0 ;  /* 0x20000042ff407230 */ /* 0x100fe20000004100 */
[----:B--2---:R-:W-:Y:S01]  /*8fa0*/  UPRMT UR4, UR6, 0x654, UR4 ;  /* 0x0000065406047896 */ /* 0x004fe20008000004 */
        /* <DEDUP_REMOVED lines=8> */
[----:B------:R-:W-:Y:S01]  /*9030*/  SYNCS.ARRIVE.TRANS64.RED.A1T0 RZ, [UR4], RZ ;  /* 0x000000ffffff79a7 */ /* 0x000fe20008100404 */
[C---:B------:R-:W-:Y:S01]  /*9040*/  FMUL R16, R38.reuse, R16 ;  /* 0x0000001026107220 */ /* 0x040fe20000400000 */
[C---:B------:R-:W-:Y:S01]  /*9050*/  FMUL R17, R38.reuse, R17 ;  /* 0x0000001126117220 */ /* 0x040fe20000400000 */
[C---:B------:R-:W-:Y:S01]  /*9060*/  FMUL R0, R38.reuse, R20 ;  /* 0x0000001426007220 */ /* 0x040fe20000400000 */
[C---:B------:R-:W-:Y:S01]  /*9070*/  FMUL R2, R38.reuse, R21 ;  /* 0x0000001526027220 */ /* 0x040fe20000400000 */
[C---:B------:R-:W-:Y:S01]  /*9080*/  FMUL R20, R38.reuse, R25 ;  /* 0x0000001926147220 */ /* 0x040fe20000400000 */
[----:B------:R-:W-:Y:S02]  /*9090*/  HADD2.F32 R67, -RZ, R66.H1_H1 ;  /* 0x30000042ff437230 */ /* 0x000fe40000004100 */
[C---:B------:R-:W-:Y:S01]  /*90a0*/  FMUL R6, R38.reuse, R6 ;  /* 0x0000000626067220 */ /* 0x040fe20000400000 */
[----:B------:R-:W-:Y:S02]  /*90b0*/  HADD2.F32 R44, -RZ, R72.H1_H1 ;  /* 0x30000048ff2c7230 */ /* 0x000fe40000004100 */
[C---:B------:R-:W-:Y:S01]  /*90c0*/  FMUL R7, R38.reuse, R7 ;  /* 0x0000000726077220 */ /* 0x040fe20000400000 */
[--C-:B------:R-:W-:Y:S02]  /*90d0*/  HADD2.F32 R47, -RZ, R73.reuse.H0_H0 ;  /* 0x20000049ff2f7230 */ /* 0x100fe40000004100 */
[C---:B------:R-:W-:Y:S01]  /*90e0*/  FFMA R6, R41.reuse, R43, R6 ;  /* 0x0000002b29067223 */ /* 0x040fe20000000006 */
[--C-:B------:R-:W-:Y:S02]  /*90f0*/  HADD2.F32 R40, -RZ, R68.reuse.H0_H0 ;  /* 0x20000044ff287230 */ /* 0x100fe40000004100 */
[C---:B------:R-:W-:Y:S01]  /*9100*/  FFMA R7, R41.reuse, R44, R7 ;  /* 0x0000002c29077223 */ /* 0x040fe20000000007 */
[C---:B------:R-:W-:Y:S01]  /*9110*/  FFMA R8, R41.reuse, R45, R8 ;  /* 0x0000002d29087223 */ /* 0x040fe20000000008 */
[----:B------:R-:W-:Y:S01]  /*9120*/  FFMA R9, R41, R46, R9 ;  /* 0x0000002e29097223 */ /* 0x000fe20000000009 */
[----:B------:R-:W-:Y:S02]  /*9130*/  HADD2.F32 R43, -RZ, R68.H1_H1 ;  /* 0x30000044ff2b7230 */ /* 0x000fe40000004100 */
[C---:B------:R-:W-:Y:S01]  /*9140*/  FMUL R10, R38.reuse, R10 ;  /* 0x0000000a260a7220 */ /* 0x040fe20000400000 */
[----:B------:R-:W-:Y:S01]  /*9150*/  HADD2.F32 R48, -RZ, R73.H1_H1 ;  /* 0x30000049ff307230 */ /* 0x000fe20000004100 */
[----:B------:R-:W-:Y:S01]  /*9160*/  F2FP.SATFINITE.E5M2.F32.PACK_AB_MERGE_C R100, R7, R6, RZ ;  /* 0x000000060764723e */ /* 0x000fe200048060ff */
[C---:B------:R-:W-:Y:S01]  /*9170*/  FMUL R7, R38.reuse, R24 ;  /* 0x0000001826077220 */ /* 0x040fe20000400000 */
[----:B------:R-:W-:Y:S01]  /*9180*/  FFMA R10, R41, R47, R10 ;  /* 0x0000002f290a7223 */ /* 0x000fe2000000000a */
[C---:B------:R-:W-:Y:S01]  /*9190*/  FMUL R24, R38.reuse, R29 ;  /* 0x0000001d26187220 */ /* 0x040fe20000400000 */
[----:B------:R-:W-:Y:S01]  /*91a0*/  F2FP.SATFINITE.E5M2.F32.PACK_AB_MERGE_C R100, R5, R4, R100 ;  /* 0x000000040564723e */ /* 0x000fe20004806064 */
[C---:B------:R-:W-:Y:S01]  /*91b0*/  FMUL R11, R38.reuse, R11 ;  /* 0x0000000b260b7220 */ /* 0x040fe20000400000 */
[--C-:B------:R-:W-:Y:S02]  /*91c0*/  HADD2.F32 R51, -RZ, R74.reuse.H0_H0 ;  /* 0x2000004aff337230 */ /* 0x100fe40000004100 */
[C---:B------:R-:W-:Y:S01]  /*91d0*/  FMUL R14, R38.reuse, R14 ;  /* 0x0000000e260e7220 */ /* 0x040fe20000400000 */
[----:B------:R-:W-:Y:S02]  /*91e0*/  HADD2.F32 R52, -RZ, R74.H1_H1 ;  /* 0x3000004aff347230 */ /* 0x000fe40000004100 */
[C---:B------:R-:W-:Y:S01]  /*91f0*/  FFMA R11, R41.reuse, R48, R11 ;  /* 0x00000030290b7223 */ /* 0x040fe2000000000b */
[C---:B------:R-:W-:Y:S01]  /*9200*/  FFMA R12, R41.reuse, R49, R12 ;  /* 0x00000031290c7223 */ /* 0x040fe2000000000c */
[C---:B------:R-:W-:Y:S01]  /*9210*/  FFMA R13, R41.reuse, R50, R13 ;  /* 0x00000032290d7223 */ /* 0x040fe2000000000d */
[----:B------:R-:W-:Y:S01]  /*9220*/  FFMA R14, R41, R51, R14 ;  /* 0x00000033290e7223 */ /* 0x000fe2000000000e */
[C---:B------:R-:W-:Y:S01]  /*9230*/  FMUL R15, R38.reuse, R15 ;  /* 0x0000000f260f7220 */ /* 0x040fe20000400000 */
[--C-:B------:R-:W-:Y:S01]  /*9240*/  HADD2.F32 R55, -RZ, R75.reuse.H0_H0 ;  /* 0x2000004bff377230 */ /* 0x100fe20000004100 */
[----:B------:R-:W-:Y:S01]  /*9250*/  F2FP.SATFINITE.E5M2.F32.PACK_AB_MERGE_C R101, R11, R10, RZ ;  /* 0x0000000a0b65723e */ /* 0x000fe200048060ff */
[----:B------:R-:W-:Y:S02]  /*9260*/  HADD2.F32 R56, -RZ, R75.H1_H1 ;  /* 0x3000004bff387230 */ /* 0x000fe40000004100 */
[C---:B------:R-:W-:Y:S01]  /*9270*/  FFMA R15, R41.reuse, R52, R15 ;  /* 0x00000034290f7223 */ /* 0x040fe2000000000f */
[----:B------:R-:W-:Y:S01]  /*9280*/  FFMA R16, R41, R53, R16 ;  /* 0x0000003529107223 */ /* 0x000fe20000000010 */
[----:B------:R-:W-:Y:S01]  /*9290*/  F2FP.SATFINITE.E5M2.F32.PACK_AB_MERGE_C R101, R9, R8, R101 ;  /* 0x000000080965723e */ /* 0x000fe20004806065 */
[----:B------:R-:W-:Y:S01]  /*92a0*/  FFMA R17, R41, R54, R17 ;  /* 0x0000003629117223 */ /* 0x000fe20000000011 */
[C---:B------:R-:W-:Y:S01]  /*92b0*/  FMUL R18, R38.reuse, R18 ;  /* 0x0000001226127220 */ /* 0x040fe20000400000 */
[----:B------:R-:W-:Y:S01]  /*92c0*/  F2FP.SATFINITE.E5M2.F32.PACK_AB_MERGE_C R102, R15, R14, RZ ;  /* 0x0000000e0f66723e */ /* 0x000fe200048060ff */
[C---:B------:R-:W-:Y:S01]  /*92d0*/  FMUL R19, R38.reuse, R19 ;  /* 0x0000001326137220 */ /* 0x040fe20000400000 */
[--C-:B------:R-:W-:Y:S02]  /*92e0*/  HADD2.F32 R58, -RZ, R76.reuse.H0_H0 ;  /* 0x2000004cff3a7230 */ /* 0x100fe40000004100 */
[----:B------:R-:W-:Y:S01]  /*92f0*/  FFMA R18, R41, R55, R18 ;  /* 0x0000003729127223 */ /* 0x000fe20000000012 */
[----:B------:R-:W-:Y:S01]  /*9300*/  F2FP.SATFINITE.E5M2.F32.PACK_AB_MERGE_C R102, R13, R12, R102 ;  /* 0x0000000c0d66723e */ /* 0x000fe20004806066 */
[C---:B------:R-:W-:Y:S01]  /*9310*/  FFMA R19, R41.reuse, R56, R19 ;  /* 0x0000003829137223 */ /* 0x040fe20000000013 */
[----:B------:R-:W-:Y:S02]  /*9320*/  HADD2.F32 R61, -RZ, R76.H1_H1 ;  /* 0x3000004cff3d7230 */ /* 0x000fe40000004100 */
[C---:B------:R-:W-:Y:S01]  /*9330*/  FMUL R3, R38.reuse, R22 ;  /* 0x0000001626037220 */ /* 0x040fe20000400000 */
        /* <DEDUP_REMOVED lines=10> */
[C---:B------:R-:W-:Y:S01]  /*93e0*/  FMUL R23, R38.reuse, R28 ;  /* 0x0000001c26177220 */ /* 0x040fe20000400000 */
[----:B------:R-:W-:Y:S01]  /*93f0*/  F2FP.F16.E5M2.UNPACK_B R79, R79.H1 ;  /* 0x0000004fff4f723e */ /* 0x000fe200030004ff */
        /* <DEDUP_REMOVED lines=9> */
[C---:B------:R-:W-:Y:S01]  /*9490*/  FFMA R24, R41.reuse, R67, R24 ;  /* 0x0000004329187223 */ /* 0x040fe20000000018 */
[C---:B------:R-:W-:Y:S01]  /*94a0*/  FMUL R28, R38.reuse, R33 ;  /* 0x00000021261c7220 */ /* 0x040fe20000400000 */
[--C-:B------:R-:W-:Y:S02]  /*94b0*/  HADD2.F32 R42, -RZ, R79.reuse.H0_H0 ;  /* 0x2000004fff2a7230 */ /* 0x100fe40000004100 */
[C---:B------:R-:W-:Y:S01]  /*94c0*/  FFMA R25, R41.reuse, R66, R25 ;  /* 0x0000004229197223 */ /* 0x040fe20000000019 */
[----:B------:R-:W-:Y:S02]  /*94d0*/  HADD2.F32 R71, -RZ, R79.H1_H1 ;  /* 0x3000004fff477230 */ /* 0x000fe40000004100 */
[C---:B------:R-:W-:Y:S01]  /*94e0*/  FMUL R29, R38.reuse, R34 ;  /* 0x00000022261d7220 */ /* 0x040fe20000400000 */
        /* <DEDUP_REMOVED lines=9> */
[----:B-1----:R-:W-:Y:S01]  /*9580*/  F2FP.SATFINITE.E5M2.F32.PACK_AB_MERGE_C R105, R22, R21, RZ ;  /* 0x000000151669723e */ /* 0x002fe200048060ff */
[----:B------:R1:W-:Y:S01]  /*9590*/  STS.128 [R84+UR44+0x5200], R100 ;  /* 0x0052006454007988 */ /* 0x0003e20008000c2c */
[----:B------:R-:W-:Y:S02]  /*95a0*/  F2FP.SATFINITE.E5M2.F32.PACK_AB_MERGE_C R64, R26, R25, RZ ;  /* 0x000000191a40723e */ /* 0x000fe400048060ff */
[----:B------:R-:W-:Y:S02]  /*95b0*/  F2FP.SATFINITE.E5M2.F32.PACK_AB_MERGE_C R67, R30, R29, RZ ;  /* 0x0000001d1e43723e */ /* 0x000fe400048060ff */
[----:B------:R-:W-:Y:S02]  /*95c0*/  F2FP.SATFINITE.E5M2.F32.PACK_AB_MERGE_C R104, R2, R0, R3 ;  /* 0x000000000268723e */ /* 0x000fe40004806003 */
[----:B------:R-:W-:Y:S02]  /*95d0*/  F2FP.SATFINITE.E5M2.F32.PACK_AB_MERGE_C R105, R20, R7, R105 ;  /* 0x000000071469723e */ /* 0x000fe40004806069 */
[----:B------:R-:W-:Y:S02]  /*95e0*/  F2FP.SATFINITE.E5M2.F32.PACK_AB_MERGE_C R106, R24, R23, R64 ;  /* 0x00000017186a723e */ /* 0x000fe40004806040 */
[----:B------:R-:W-:Y:S02]  /*95f0*/  F2FP.SATFINITE.E5M2.F32.PACK_AB_MERGE_C R107, R28, R27, R67 ;  /* 0x0000001b1c6b723e */ /* 0x000fe40004806043 */
[----:B------:R-:W-:Y:S03]  /*9600*/  IADD3 R36, PT, PT, R36, 0x1, RZ ;  /* 0x0000000124247810 */ /* 0x000fe60007ffe0ff */
        /* <DEDUP_REMOVED lines=18> */
.L_x_131:
[----:B------:R-:W-:Y:S05]  /*9730*/  BSYNC.RECONVERGENT B0 ;  /* 0x0000000000007941 */ /* 0x000fea0003800200 */
.L_x_130:
[----:B------:R-:W-:Y:S01]  /*9740*/  R2UR UR4, R87 ;  /* 0x00000000570472ca */ /* 0x000fe200000e0000 */
[----:B------:R-:W-:Y:S01]  /*9750*/  BAR.SYNC.DEFER_BLOCKING 0x1, 0x80 ;  /* 0x0042000000007b1d */ /* 0x000fe20000010000 */
[C---:B------:R-:W-:Y:S01]  /*9760*/  ISETP.NE.AND P0, PT, R89.reuse, 0x2, PT ;  /* 0x000000025900780c */ /* 0x040fe20003f05270 */
[----:B------:R-:W-:Y:S01]  /*9770*/  UISETP.NE.AND UP0, UPT, UR45, URZ, UPT ;  /* 0x000000ff2d00728c */ /* 0x000fe2000bf05270 */
[----:B------:R-:W-:Y:S01]  /*9780*/  ISETP.NE.AND P1, PT, R36, 0x4, PT ;  /* 0x000000042400780c */ /* 0x000fe20003f25270 */
[----:B------:R-:W-:Y:S01]  /*9790*/  UIADD3 UR16, UPT, UPT, UR38, UR59, URZ ;  /* 0x0000003b26107290 */ /* 0x000fe2000fffe0ff */
[----:B------:R-:W-:Y:S02]  /*97a0*/  SEL R5, RZ, 0x1, P0 ;  /* 0x00000001ff057807 */ /* 0x000fe40000000000 */
[----:B------:R-:W-:Y:S02]  /*97b0*/  SEL R3, RZ, 0x1, P1 ;  /* 0x00000001ff037807 */ /* 0x000fe40000800000 */
[----:B------:R-:W-:Y:S02]  /*97c0*/  LOP3.LUT R92, R92, R5, RZ, 0x3c, !PT ;  /* 0x000000055c5c7212 */ /* 0x000fe400078e3cff */
[----:B------:R-:W-:Y:S01]  /*97d0*/  LOP3.LUT R94, R94, R3, RZ, 0x3c, !PT ;  /* 0x000000035e5e7212 */ /* 0x000fe200078e3cff */
[----:B------:R-:W-:Y:S01]  /*97e0*/  UIADD3 UR20, UPT, UPT, UR37, UR4, URZ ;  /* 0x0000000425147290 */ /* 0x000fe2000fffe0ff */
[----:B------:R-:W-:Y:S02]  /*97f0*/  SEL R89, R89, RZ, P0 ;  /* 0x000000ff59597207 */ /* 0x000fe40000000000 */
[----:B------:R-:W-:Y:S01]  /*9800*/  SEL R36, R36, RZ, P1 ;  /* 0x000000ff24247207 */ /* 0x000fe20000800000 */
[----:B------:R-:W-:Y:S01]  /*9810*/  UMOV UR36, UR58 ;  /* 0x0000003a00247c82 */ /* 0x000fe20008000000 */
[----:B------:R-:W-:Y:S07]  /*9820*/  BRA.U UP0, `(.L_x_132) ;  /* 0xffffffb900e07547 */ /* 0x000fee000b83ffff */
[----:B------:R-:W-:Y:S05]  /*9830*/  EXIT ;  /* 0x000000000000794d */ /* 0x000fea0003800000 */
.L_x_24:
[----:B-1----:R1:W2:Y:S02]  /*9840*/  SYNCS.PHASECHK.TRANS64.TRYWAIT P0, [R0+URZ+0x110], R3 ;  /* 0x00011003000075a7 */ /* 0x0022a400080011ff */
[----:B--2---:R-:W-:Y:S05]  /*9850*/  @!P0 NANOSLEEP.SYNCS 0x989680 ;  /* 0x009896800000895d */ /* 0x004fea0003900000 */
[----:B------:R-:W2:Y:S02]  /*9860*/  @!P0 SYNCS.PHASECHK.TRANS64 P0, [R0+URZ+0x110], R3 ;  /* 0x00011003000085a7 */ /* 0x000ea400080010ff */
[----:B--2---:R-:W-:Y:S05]  /*9870*/  @!P0 BRA `(.L_x_24) ;  /* 0xfffffffc00f08947 */ /* 0x004fea000383ffff */
[----:B------:R-:W-:Y:S05]  /*9880*/  BRA `(.L_x_133) ;  /* 0xffffff80006c7947 */ /* 0x000fea000383ffff */
.L_x_27:
[----:B-1----:R-:W-:-:S07]  /*9890*/  MOV R0, UR33 ;  /* 0x0000002100007c02 */ /* 0x002fce0008000f00 */
.L_x_134:
[----:B-1----:R1:W2:Y:S02]  /*98a0*/  SYNCS.PHASECHK.TRANS64.TRYWAIT P0, [R0+URZ+0x28], R3 ;  /* 0x00002803000075a7 */ /* 0x0022a400080011ff */
[----:B--2---:R-:W-:Y:S05]  /*98b0*/  @!P0 NANOSLEEP.SYNCS 0x989680 ;  /* 0x009896800000895d */ /* 0x004fea0003900000 */
[----:B------:R-:W2:Y:S02]  /*98c0*/  @!P0 SYNCS.PHASECHK.TRANS64 P0, [R0+URZ+0x28], R3 ;  /* 0x00002803000085a7 */ /* 0x000ea400080010ff */
[----:B--2---:R-:W-:Y:S05]  /*98d0*/  @!P0 BRA `(.L_x_134) ;  /* 0xfffffffc00f08947 */ /* 0x004fea000383ffff */
[----:B------:R-:W-:Y:S05]  /*98e0*/  BRA `(.L_x_26) ;  /* 0xffffff8000b07947 */ /* 0x000fea000383ffff */
.L_x_34:
[----:B-1----:R-:W-:-:S07]  /*98f0*/  MOV R0, UR17 ;  /* 0x0000001100007c02 */ /* 0x002fce0008000f00 */
.L_x_135:
[----:B-1----:R1:W2:Y:S02]  /*9900*/  SYNCS.PHASECHK.TRANS64.TRYWAIT P0, [R0+URZ+0x28], R3 ;  /* 0x00002803000075a7 */ /* 0x0022a400080011ff */
[----:B--2---:R-:W-:Y:S05]  /*9910*/  @!P0 NANOSLEEP.SYNCS 0x989680 ;  /* 0x009896800000895d */ /* 0x004fea0003900000 */
[----:B------:R-:W2:Y:S02]  /*9920*/  @!P0 SYNCS.PHASECHK.TRANS64 P0, [R0+URZ+0x28], R3 ;  /* 0x00002803000085a7 */ /* 0x000ea400080010ff */
[----:B--2---:R-:W-:Y:S05]  /*9930*/  @!P0 BRA `(.L_x_135) ;  /* 0xfffffffc00f08947 */ /* 0x004fea000383ffff */
[----:B------:R-:W-:Y:S05]  /*9940*/  BRA `(.L_x_33) ;  /* 0xffffff8400707947 */ /* 0x000fea000383ffff */
.L_x_39:
[----:B-1----:R1:W2:Y:S02]  /*9950*/  SYNCS.PHASECHK.TRANS64.TRYWAIT P0, [R3+URZ+0xa0], R0 ;  /* 0x0000a000030075a7 */ /* 0x0022a400080011ff */
[----:B--2---:R-:W-:Y:S05]  /*9960*/  @!P0 NANOSLEEP.SYNCS 0x989680 ;  /* 0x009896800000895d */ /* 0x004fea0003900000 */
[----:B------:R-:W2:Y:S02]  /*9970*/  @!P0 SYNCS.PHASECHK.TRANS64 P0, [R3+URZ+0xa0], R0 ;  /* 0x0000a000030085a7 */ /* 0x000ea400080010ff */
[----:B--2---:R-:W-:Y:S05]  /*9980*/  @!P0 BRA `(.L_x_39) ;  /* 0xfffffffc00f08947 */ /* 0x004fea000383ffff */
[----:B------:R-:W-:Y:S05]  /*9990*/  BRA `(.L_x_136) ;  /* 0xffffff8800107947 */ /* 0x000fea000383ffff */
.L_x_43:
[----:B-1----:R-:W-:-:S07]  /*99a0*/  MOV R0, UR4 ;  /* 0x0000000400007c02 */ /* 0x002fce0008000f00 */
.L_x_137:
[----:B-1----:R1:W2:Y:S02]  /*99b0*/  SYNCS.PHASECHK.TRANS64.TRYWAIT P0, [R0+URZ], R3 ;  /* 0x00000003000075a7 */ /* 0x0022a400080011ff */
[----:B--2---:R-:W-:Y:S05]  /*99c0*/  @!P0 NANOSLEEP.SYNCS 0x989680 ;  /* 0x009896800000895d */ /* 0x004fea0003900000 */
[----:B------:R-:W2:Y:S02]  /*99d0*/  @!P0 SYNCS.PHASECHK.TRANS64 P0, [R0+URZ], R3 ;  /* 0x00000003000085a7 */ /* 0x000ea400080010ff */
[----:B--2---:R-:W-:Y:S05]  /*99e0*/  @!P0 BRA `(.L_x_137) ;  /* 0xfffffffc00f08947 */ /* 0x004fea000383ffff */
[----:B------:R-:W-:Y:S05]  /*99f0*/  BRA `(.L_x_138) ;  /* 0xffffff8c00b87947 */ /* 0x000fea000383ffff */
.L_x_44:
[----:B------:R-:W-:-:S07]  /*9a00*/  MOV R0, UR5 ;  /* 0x0000000500007c02 */ /* 0x000fce0008000f00 */
.L_x_139:
[----:B-1----:R1:W2:Y:S02]  /*9a10*/  SYNCS.PHASECHK.TRANS64.TRYWAIT P0, [R0+URZ], R3 ;  /* 0x00000003000075a7 */ /* 0x0022a400080011ff */
[----:B--2---:R-:W-:Y:S05]  /*9a20*/  @!P0 NANOSLEEP.SYNCS 0x989680 ;  /* 0x009896800000895d */ /* 0x004fea0003900000 */
[----:B------:R-:W2:Y:S02]  /*9a30*/  @!P0 SYNCS.PHASECHK.TRANS64 P0, [R0+URZ], R3 ;  /* 0x00000003000085a7 */ /* 0x000ea400080010ff */
[----:B--2---:R-:W-:Y:S05]  /*9a40*/  @!P0 BRA `(.L_x_139) ;  /* 0xfffffffc00f08947 */ /* 0x004fea000383ffff */
[----:B------:R-:W-:Y:S05]  /*9a50*/  BRA `(.L_x_140) ;  /* 0xffffff8c00c47947 */ /* 0x000fea000383ffff */
.L_x_45:
[----:B------:R-:W-:-:S07]  /*9a60*/  MOV R0, UR5 ;  /* 0x0000000500007c02 */ /* 0x000fce0008000f00 */
.L_x_141:
[----:B-1----:R1:W2:Y:S02]  /*9a70*/  SYNCS.PHASECHK.TRANS64.TRYWAIT P0, [R0+URZ], R3 ;  /* 0x00000003000075a7 */ /* 0x0022a400080011ff */
[----:B--2---:R-:W-:Y:S05]  /*9a80*/  @!P0 NANOSLEEP.SYNCS 0x989680 ;  /* 0x009896800000895d */ /* 0x004fea0003900000 */
[----:B------:R-:W2:Y:S02]  /*9a90*/  @!P0 SYNCS.PHASECHK.TRANS64 P0, [R0+URZ], R3 ;  /* 0x00000003000085a7 */ /* 0x000ea400080010ff */
[----:B--2---:R-:W-:Y:S05]  /*9aa0*/  @!P0 BRA `(.L_x_141) ;  /* 0xfffffffc00f08947 */ /* 0x004fea000383ffff */
[----:B------:R-:W-:Y:S05]  /*9ab0*/  BRA `(.L_x_142) ;  /* 0xffffff8c00d07947 */ /* 0x000fea000383ffff */
.L_x_46:
[----:B------:R-:W-:-:S07]  /*9ac0*/  MOV R0, UR5 ;  /* 0x0000000500007c02 */ /* 0x000fce0008000f00 */
.L_x_143:
[----:B-1----:R1:W2:Y:S02]  /*9ad0*/  SYNCS.PHASECHK.TRANS64.TRYWAIT P0, [R0+URZ], R3 ;  /* 0x00000003000075a7 */ /* 0x0022a400080011ff */
[----:B--2---:R-:W-:Y:S05]  /*9ae0*/  @!P0 NANOSLEEP.SYNCS 0x989680 ;  /* 0x009896800000895d */ /* 0x004fea0003900000 */
[----:B------:R-:W2:Y:S02]  /*9af0*/  @!P0 SYNCS.PHASECHK.TRANS64 P0, [R0+URZ], R3 ;  /* 0x00000003000085a7 */ /* 0x000ea400080010ff */
[----:B--2---:R-:W-:Y:S05]  /*9b00*/  @!P0 BRA `(.L_x_143) ;  /* 0xfffffffc00f08947 */ /* 0x004fea000383ffff */
[----:B------:R-:W-:Y:S05]  /*9b10*/  BRA `(.L_x_144) ;  /* 0xffffff8c00dc7947 */ /* 0x000fea000383ffff */
.L_x_49:
[----:B--2---:R2:W3:Y:S02]  /*9b20*/  SYNCS.PHASECHK.TRANS64.TRYWAIT P0, [R2+URZ+0x100], R5 ;  /* 0x00010005020075a7 */ /* 0x0044e400080011ff */
[----:B---3--:R-:W-:Y:S05]  /*9b30*/  @!P0 NANOSLEEP.SYNCS 0x989680 ;  /* 0x009896800000895d */ /* 0x008fea0003900000 */
[----:B------:R-:W3:Y:S02]  /*9b40*/  @!P0 SYNCS.PHASECHK.TRANS64 P0, [R2+URZ+0x100], R5 ;  /* 0x00010005020085a7 */ /* 0x000ee400080010ff */
[----:B---3--:R-:W-:Y:S05]  /*9b50*/  @!P0 BRA `(.L_x_49) ;  /* 0xfffffffc00f08947 */ /* 0x008fea000383ffff */
[----:B------:R-:W-:Y:S05]  /*9b60*/  BRA `(.L_x_145) ;  /* 0xffffff9000407947 */ /* 0x000fea000383ffff */
.L_x_50:
[----:B------:R-:W-:-:S07]  /*9b70*/  MOV R2, UR4 ;  /* 0x0000000400027c02 */ /* 0x000fce0008000f00 */
.L_x_146:
[----:B--2---:R2:W3:Y:S02]  /*9b80*/  SYNCS.PHASECHK.TRANS64.TRYWAIT P0, [R2+URZ+0xb0], R5 ;  /* 0x0000b005020075a7 */ /* 0x0044e400080011ff */
[----:B---3--:R-:W-:Y:S05]  /*9b90*/  @!P0 NANOSLEEP.SYNCS 0x989680 ;  /* 0x009896800000895d */ /* 0x008fea0003900000 */
[----:B------:R-:W3:Y:S02]  /*9ba0*/  @!P0 SYNCS.PHASECHK.TRANS64 P0, [R2+URZ+0xb0], R5 ;  /* 0x0000b005020085a7 */ /* 0x000ee400080010ff */
[----:B---3--:R-:W-:Y:S05]  /*9bb0*/  @!P0 BRA `(.L_x_146) ;  /* 0xfffffffc00f08947 */ /* 0x008fea000383ffff */
[----:B------:R-:W-:Y:S05]  /*9bc0*/  BRA `(.L_x_147) ;  /* 0xffffff9000507947 */ /* 0x000fea000383ffff */
.L_x_51:
[----:B--2---:R2:W3:Y:S02]  /*9bd0*/  SYNCS.PHASECHK.TRANS64.TRYWAIT P1, [R2+URZ+0xa0], R5 ;  /* 0x0000a005020075a7 */ /* 0x0044e400080211ff */
[----:B---3--:R-:W-:Y:S05]  /*9be0*/  @!P1 NANOSLEEP.SYNCS 0x989680 ;  /* 0x009896800000995d */ /* 0x008fea0003900000 */
[----:B------:R-:W3:Y:S02]  /*9bf0*/  @!P1 SYNCS.PHASECHK.TRANS64 P1, [R2+URZ+0xa0], R5 ;  /* 0x0000a005020095a7 */ /* 0x000ee400080210ff */
[----:B---3--:R-:W-:Y:S05]  /*9c00*/  @!P1 BRA `(.L_x_51) ;  /* 0xfffffffc00f09947 */ /* 0x008fea000383ffff */
[----:B------:R-:W-:Y:S05]  /*9c10*/  BRA `(.L_x_148) ;  /* 0xffffff9000807947 */ /* 0x000fea000383ffff */
.L_x_54:
[----:B------:R-:W-:-:S07]  /*9c20*/  MOV R0, UR4 ;  /* 0x0000000400007c02 */ /* 0x000fce0008000f00 */
.L_x_149:
[----:B--2---:R2:W3:Y:S02]  /*9c30*/  SYNCS.PHASECHK.TRANS64.TRYWAIT P0, [R0+URZ+0xb0], R3 ;  /* 0x0000b003000075a7 */ /* 0x0044e400080011ff */
[----:B---3--:R-:W-:Y:S05]  /*9c40*/  @!P0 NANOSLEEP.SYNCS 0x989680 ;  /* 0x009896800000895d */ /* 0x008fea0003900000 */
[----:B------:R-:W3:Y:S02]  /*9c50*/  @!P0 SYNCS.PHASECHK.TRANS64 P0, [R0+URZ+0xb0], R3 ;  /* 0x0000b003000085a7 */ /* 0x000ee400080010ff */
[----:B---3--:R-:W-:Y:S05]  /*9c60*/  @!P0 BRA `(.L_x_149) ;  /* 0xfffffffc00f08947 */ /* 0x008fea000383ffff */
[----:B------:R-:W-:Y:S05]  /*9c70*/  BRA `(.L_x_53) ;  /* 0xffffff9000d47947 */ /* 0x000fea000383ffff */
.L_x_61:
[----:B-1----:R1:W2:Y:S02]  /*9c80*/  SYNCS.PHASECHK.TRANS64.TRYWAIT P1, [R0+URZ+0xa0], R5 ;  /* 0x0000a005000075a7 */ /* 0x0022a400080211ff */
[----:B--2---:R-:W-:Y:S05]  /*9c90*/  @!P1 NANOSLEEP.SYNCS 0x989680 ;  /* 0x009896800000995d */ /* 0x004fea0003900000 */
[----:B------:R-:W2:Y:S02]  /*9ca0*/  @!P1 SYNCS.PHASECHK.TRANS64 P1, [R0+URZ+0xa0], R5 ;  /* 0x0000a005000095a7 */ /* 0x000ea400080210ff */
[----:B--2---:R-:W-:Y:S05]  /*9cb0*/  @!P1 BRA `(.L_x_61) ;  /* 0xfffffffc00f09947 */ /* 0x004fea000383ffff */
[----:B------:R-:W-:Y:S05]  /*9cc0*/  BRA `(.L_x_150) ;  /* 0xffffff98003c7947 */ /* 0x000fea000383ffff */
.L_x_62:
[----:B------:R-:W-:-:S07]  /*9cd0*/  MOV R3, UR23 ;  /* 0x0000001700037c02 */ /* 0x000fce0008000f00 */
.L_x_151:
[----:B-1----:R1:W2:Y:S02]  /*9ce0*/  SYNCS.PHASECHK.TRANS64.TRYWAIT P0, [R3+URZ+0xe0], R0 ;  /* 0x0000e000030075a7 */ /* 0x0022a400080011ff */
[----:B--2---:R-:W-:Y:S05]  /*9cf0*/  @!P0 NANOSLEEP.SYNCS 0x989680 ;  /* 0x009896800000895d */ /* 0x004fea0003900000 */
[----:B------:R-:W2:Y:S02]  /*9d00*/  @!P0 SYNCS.PHASECHK.TRANS64 P0, [R3+URZ+0xe0], R0 ;  /* 0x0000e000030085a7 */ /* 0x000ea400080010ff */
[----:B--2---:R-:W-:Y:S05]  /*9d10*/  @!P0 BRA `(.L_x_151) ;  /* 0xfffffffc00f08947 */ /* 0x004fea000383ffff */
[----:B------:R-:W-:Y:S05]  /*9d20*/  BRA `(.L_x_152) ;  /* 0xffffff98008c7947 */ /* 0x000fea000383ffff */
.L_x_65:
[----:B------:R-:W-:Y:S07]  /*9d30*/  MOV R0, UR5 ;  /* 0x0000000500007c02 */ /* 0x000fee0008000f00 */
.L_x_153:
[----:B-1----:R1:W2:Y:S02]  /*9d40*/  SYNCS.PHASECHK.TRANS64.TRYWAIT P0, [R0+URZ], R3 ;  /* 0x00000003000075a7 */ /* 0x0022a400080011ff */
[----:B--2---:R-:W-:Y:S05]  /*9d50*/  @!P0 NANOSLEEP.SYNCS 0x989680 ;  /* 0x009896800000895d */ /* 0x004fea0003900000 */
[----:B------:R-:W2:Y:S02]  /*9d60*/  @!P0 SYNCS.PHASECHK.TRANS64 P0, [R0+URZ], R3 ;  /* 0x00000003000085a7 */ /* 0x000ea400080010ff */
[----:B--2---:R-:W-:Y:S05]  /*9d70*/  @!P0 BRA `(.L_x_153) ;  /* 0xfffffffc00f08947 */ /* 0x004fea000383ffff */
[----:B------:R-:W-:Y:S05]  /*9d80*/  BRA `(.L_x_64) ;  /* 0xffffff9800a87947 */ /* 0x000fea000383ffff */
.L_x_68:
[----:B------:R-:W-:-:S07]  /*9d90*/  MOV R0, UR4 ;  /* 0x0000000400007c02 */ /* 0x000fce0008000f00 */
.L_x_154:
[----:B--2---:R2:W4:Y:S02]  /*9da0*/  SYNCS.PHASECHK.TRANS64.TRYWAIT P0, [R0+URZ], R3 ;  /* 0x00000003000075a7 */ /* 0x00452400080011ff */
[----:B----4-:R-:W-:Y:S05]  /*9db0*/  @!P0 NANOSLEEP.SYNCS 0x989680 ;  /* 0x009896800000895d */ /* 0x010fea0003900000 */
[----:B------:R-:W4:Y:S02]  /*9dc0*/  @!P0 SYNCS.PHASECHK.TRANS64 P0, [R0+URZ], R3 ;  /* 0x00000003000085a7 */ /* 0x000f2400080010ff */
[----:B----4-:R-:W-:Y:S05]  /*9dd0*/  @!P0 BRA `(.L_x_154) ;  /* 0xfffffffc00f08947 */ /* 0x010fea000383ffff */
[----:B------:R-:W-:Y:S05]  /*9de0*/  BRA `(.L_x_155) ;  /* 0xffffff9c005c7947 */ /* 0x000fea000383ffff */
.L_x_69:
[----:B------:R-:W-:-:S07]  /*9df0*/  MOV R0, UR5 ;  /* 0x0000000500007c02 */ /* 0x000fce0008000f00 */
.L_x_156:
[----:B-1----:R1:W2:Y:S02]  /*9e00*/  SYNCS.PHASECHK.TRANS64.TRYWAIT P0, [R0+URZ], R3 ;  /* 0x00000003000075a7 */ /* 0x0022a400080011ff */
[----:B--2---:R-:W-:Y:S05]  /*9e10*/  @!P0 NANOSLEEP.SYNCS 0x989680 ;  /* 0x009896800000895d */ /* 0x004fea0003900000 */
[----:B------:R-:W2:Y:S02]  /*9e20*/  @!P0 SYNCS.PHASECHK.TRANS64 P0, [R0+URZ], R3 ;  /* 0x00000003000085a7 */ /* 0x000ea400080010ff */
[----:B--2---:R-:W-:Y:S05]  /*9e30*/  @!P0 BRA `(.L_x_156) ;  /* 0xfffffffc00f08947 */ /* 0x004fea000383ffff */
[----:B------:R-:W-:Y:S05]  /*9e40*/  BRA `(.L_x_157) ;  /* 0xffffff9c00687947 */ /* 0x000fea000383ffff */
.L_x_70:
[----:B------:R-:W-:-:S07]  /*9e50*/  MOV R0, UR5 ;  /* 0x0000000500007c02 */ /* 0x000fce0008000f00 */
.L_x_158:
[----:B-1----:R1:W2:Y:S02]  /*9e60*/  SYNCS.PHASECHK.TRANS64.TRYWAIT P0, [R0+URZ], R3 ;  /* 0x00000003000075a7 */ /* 0x0022a400080011ff */
[----:B--2---:R-:W-:Y:S05]  /*9e70*/  @!P0 NANOSLEEP.SYNCS 0x989680 ;  /* 0x009896800000895d */ /* 0x004fea0003900000 */
[----:B------:R-:W2:Y:S02]  /*9e80*/  @!P0 SYNCS.PHASECHK.TRANS64 P0, [R0+URZ], R3 ;  /* 0x00000003000085a7 */ /* 0x000ea400080010ff */
[----:B--2---:R-:W-:Y:S05]  /*9e90*/  @!P0 BRA `(.L_x_158) ;  /* 0xfffffffc00f08947 */ /* 0x004fea000383ffff */
[----:B------:R-:W-:Y:S05]  /*9ea0*/  BRA `(.L_x_159) ;  /* 0xffffff9c00747947 */ /* 0x000fea000383ffff */
.L_x_71:
[----:B------:R-:W-:-:S07]  /*9eb0*/  MOV R0, UR4 ;  /* 0x0000000400007c02 */ /* 0x000fce0008000f00 */
.L_x_160:
[----:B-1----:R1:W2:Y:S02]  /*9ec0*/  SYNCS.PHASECHK.TRANS64.TRYWAIT P0, [R0+URZ], R3 ;  /* 0x00000003000075a7 */ /* 0x0022a400080011ff */
[----:B--2---:R-:W-:Y:S05]  /*9ed0*/  @!P0 NANOSLEEP.SYNCS 0x989680 ;  /* 0x009896800000895d */ /* 0x004fea0003900000 */
[----:B------:R-:W2:Y:S02]  /*9ee0*/  @!P0 SYNCS.PHASECHK.TRANS64 P0, [R0+URZ], R3 ;  /* 0x00000003000085a7 */ /* 0x000ea400080010ff */
[----:B--2---:R-:W-:Y:S05]  /*9ef0*/  @!P0 BRA `(.L_x_160) ;  /* 0xfffffffc00f08947 */ /* 0x004fea000383ffff */
[----:B------:R-:W-:Y:S05]  /*9f00*/  BRA `(.L_x_161) ;  /* 0xffffff9c00807947 */ /* 0x000fea000383ffff */
.L_x_76:
[----:B--2---:R2:W3:Y:S02]  /*9f10*/  SYNCS.PHASECHK.TRANS64.TRYWAIT P0, [R12+URZ+0xa0], R9 ;  /* 0x0000a0090c0075a7 */ /* 0x0044e400080011ff */
[----:B---3--:R-:W-:Y:S05]  /*9f20*/  @!P0 NANOSLEEP.SYNCS 0x989680 ;  /* 0x009896800000895d */ /* 0x008fea0003900000 */
[----:B------:R-:W3:Y:S02]  /*9f30*/  @!P0 SYNCS.PHASECHK.TRANS64 P0, [R12+URZ+0xa0], R9 ;  /* 0x0000a0090c0085a7 */ /* 0x000ee400080010ff */
[----:B---3--:R-:W-:Y:S05]  /*9f40*/  @!P0 BRA `(.L_x_76) ;  /* 0xfffffffc00f08947 */ /* 0x008fea000383ffff */
[----:B------:R-:W-:Y:S05]  /*9f50*/  BRA `(.L_x_162) ;  /* 0xffffffa000b07947 */ /* 0x000fea000383ffff */
.L_x_79:
[----:B------:R-:W-:Y:S07]  /*9f60*/  MOV R0, UR21 ;  /* 0x0000001500007c02 */ /* 0x000fee0008000f00 */
.L_x_163:
[----:B--2---:R2:W3:Y:S02]  /*9f70*/  SYNCS.PHASECHK.TRANS64.TRYWAIT P2, [R0+URZ+0x98], R11 ;  /* 0x0000980b000075a7 */ /* 0x0044e400080411ff */
[----:B---3--:R-:W-:Y:S05]  /*9f80*/  @!P2 NANOSLEEP.SYNCS 0x989680 ;  /* 0x009896800000a95d */ /* 0x008fea0003900000 */
[----:B------:R-:W3:Y:S02]  /*9f90*/  @!P2 SYNCS.PHASECHK.TRANS64 P2, [R0+URZ+0x98], R11 ;  /* 0x0000980b0000a5a7 */ /* 0x000ee400080410ff */
[----:B---3--:R-:W-:Y:S05]  /*9fa0*/  @!P2 BRA `(.L_x_163) ;  /* 0xfffffffc00f0a947 */ /* 0x008fea000383ffff */
[----:B------:R-:W-:Y:S05]  /*9fb0*/  BRA `(.L_x_78) ;  /* 0xffffffa800187947 */ /* 0x000fea000383ffff */
.L_x_82:
[----:B--2---:R-:W-:Y:S07]  /*9fc0*/  MOV R0, UR21 ;  /* 0x0000001500007c02 */ /* 0x004fee0008000f00 */
.L_x_164:
[----:B--2---:R2:W3:Y:S02]  /*9fd0*/  SYNCS.PHASECHK.TRANS64.TRYWAIT P0, [R0+URZ+0x70], R9 ;  /* 0x00007009000075a7 */ /* 0x0044e400080011ff */
[----:B---3--:R-:W-:Y:S05]  /*9fe0*/  @!P0 NANOSLEEP.SYNCS 0x989680 ;  /* 0x009896800000895d */ /* 0x008fea0003900000 */
[----:B------:R-:W3:Y:S02]  /*9ff0*/  @!P0 SYNCS.PHASECHK.TRANS64 P0, [R0+URZ+0x70], R9 ;  /* 0x00007009000085a7 */ /* 0x000ee400080010ff */
[----:B---3--:R-:W-:Y:S05]  /*a000*/  @!P0 BRA `(.L_x_164) ;  /* 0xfffffffc00f08947 */ /* 0x008fea000383ffff */
[----:B------:R-:W-:Y:S05]  /*a010*/  BRA `(.L_x_165) ;  /* 0xffffffa800747947 */ /* 0x000fea000383ffff */
.L_x_83:
[----:B------:R-:W-:Y:S07]  /*a020*/  MOV R0, UR21 ;  /* 0x0000001500007c02 */ /* 0x000fee0008000f00 */
.L_x_166:
[----:B--2---:R2:W3:Y:S02]  /*a030*/  SYNCS.PHASECHK.TRANS64.TRYWAIT P0, [R0+URZ+0x78], R9 ;  /* 0x00007809000075a7 */ /* 0x0044e400080011ff */
[----:B---3--:R-:W-:Y:S05]  /*a040*/  @!P0 NANOSLEEP.SYNCS 0x989680 ;  /* 0x009896800000895d */ /* 0x008fea0003900000 */
[----:B------:R-:W3:Y:S02]  /*a050*/  @!P0 SYNCS.PHASECHK.TRANS64 P0, [R0+URZ+0x78], R9 ;  /* 0x00007809000085a7 */ /* 0x000ee400080010ff */
[----:B---3--:R-:W-:Y:S05]  /*a060*/  @!P0 BRA `(.L_x_166) ;  /* 0xfffffffc00f08947 */ /* 0x008fea000383ffff */
[----:B------:R-:W-:Y:S05]  /*a070*/  BRA `(.L_x_167) ;  /* 0xffffffa800ac7947 */ /* 0x000fea000383ffff */
.L_x_84:
[----:B------:R-:W-:Y:S07]  /*a080*/  MOV R0, UR21 ;  /* 0x0000001500007c02 */ /* 0x000fee0008000f00 */
.L_x_168:
[----:B--2---:R2:W3:Y:S02]  /*a090*/  SYNCS.PHASECHK.TRANS64.TRYWAIT P0, [R0+URZ+0x80], R9 ;  /* 0x00008009000075a7 */ /* 0x0044e400080011ff */
[----:B---3--:R-:W-:Y:S05]  /*a0a0*/  @!P0 NANOSLEEP.SYNCS 0x989680 ;  /* 0x009896800000895d */ /* 0x008fea0003900000 */
[----:B------:R-:W3:Y:S02]  /*a0b0*/  @!P0 SYNCS.PHASECHK.TRANS64 P0, [R0+URZ+0x80], R9 ;  /* 0x00008009000085a7 */ /* 0x000ee400080010ff */
[----:B---3--:R-:W-:Y:S05]  /*a0c0*/  @!P0 BRA `(.L_x_168) ;  /* 0xfffffffc00f08947 */ /* 0x008fea000383ffff */
[----:B------:R-:W-:Y:S05]  /*a0d0*/  BRA `(.L_x_169) ;  /* 0xffffffa800f07947 */ /* 0x000fea000383ffff */
.L_x_85:
[----:B------:R-:W-:Y:S07]  /*a0e0*/  MOV R0, UR21 ;  /* 0x0000001500007c02 */ /* 0x000fee0008000f00 */
.L_x_170:
[----:B--2---:R2:W3:Y:S02]  /*a0f0*/  SYNCS.PHASECHK.TRANS64.TRYWAIT P0, [R0+URZ+0x88], R9 ;  /* 0x00008809000075a7 */ /* 0x0044e400080011ff */
[----:B---3--:R-:W-:Y:S05]  /*a100*/  @!P0 NANOSLEEP.SYNCS 0x989680 ;  /* 0x009896800000895d */ /* 0x008fea0003900000 */
[----:B------:R-:W3:Y:S02]  /*a110*/  @!P0 SYNCS.PHASECHK.TRANS64 P0, [R0+URZ+0x88], R9 ;  /* 0x00008809000085a7 */ /* 0x000ee400080010ff */
[----:B---3--:R-:W-:Y:S05]  /*a120*/  @!P0 BRA `(.L_x_170) ;  /* 0xfffffffc00f08947 */ /* 0x008fea000383ffff */
[----:B------:R-:W-:Y:S05]  /*a130*/  BRA `(.L_x_171) ;  /* 0xffffffac00307947 */ /* 0x000fea000383ffff */
.L_x_87:
[----:B------:R-:W-:-:S07]  /*a140*/  MOV R0, UR21 ;  /* 0x0000001500007c02 */ /* 0x000fce0008000f00 */
.L_x_172:
[----:B---3--:R3:W4:Y:S02]  /*a150*/  SYNCS.PHASECHK.TRANS64.TRYWAIT P0, [R0+URZ+0x70], R3 ;  /* 0x00007003000075a7 */ /* 0x00872400080011ff */
[----:B----4-:R-:W-:Y:S05]  /*a160*/  @!P0 NANOSLEEP.SYNCS 0x989680 ;  /* 0x009896800000895d */ /* 0x010fea0003900000 */
[----:B------:R-:W4:Y:S02]  /*a170*/  @!P0 SYNCS.PHASECHK.TRANS64 P0, [R0+URZ+0x70], R3 ;  /* 0x00007003000085a7 */ /* 0x000f2400080010ff */
[----:B----4-:R-:W-:Y:S05]  /*a180*/  @!P0 BRA `(.L_x_172) ;  /* 0xfffffffc00f08947 */ /* 0x010fea000383ffff */
[----:B------:R-:W-:Y:S05]  /*a190*/  BRA `(.L_x_173) ;  /* 0xffffffac00a47947 */ /* 0x000fea000383ffff */
.L_x_88:
[----:B---3--:R-:W-:-:S07]  /*a1a0*/  MOV R0, UR21 ;  /* 0x0000001500007c02 */ /* 0x008fce0008000f00 */
.L_x_174:
[----:B---3--:R3:W4:Y:S02]  /*a1b0*/  SYNCS.PHASECHK.TRANS64.TRYWAIT P0, [R0+URZ+0x78], R3 ;  /* 0x00007803000075a7 */ /* 0x00872400080011ff */
[----:B----4-:R-:W-:Y:S05]  /*a1c0*/  @!P0 NANOSLEEP.SYNCS 0x989680 ;  /* 0x009896800000895d */ /* 0x010fea0003900000 */
[----:B------:R-:W4:Y:S02]  /*a1d0*/  @!P0 SYNCS.PHASECHK.TRANS64 P0, [R0+URZ+0x78], R3 ;  /* 0x00007803000085a7 */ /* 0x000f2400080010ff */
[----:B----4-:R-:W-:Y:S05]  /*a1e0*/  @!P0 BRA `(.L_x_174) ;  /* 0xfffffffc00f08947 */ /* 0x010fea000383ffff */
[----:B------:R-:W-:Y:S05]  /*a1f0*/  BRA `(.L_x_175) ;  /* 0xffffffac00947947 */ /* 0x000fea000383ffff */
.L_x_89:
[----:B---3--:R-:W-:-:S07]  /*a200*/  MOV R0, UR21 ;  /* 0x0000001500007c02 */ /* 0x008fce0008000f00 */
.L_x_176:
[----:B---3--:R3:W4:Y:S02]  /*a210*/  SYNCS.PHASECHK.TRANS64.TRYWAIT P0, [R0+URZ+0x80], R3 ;  /* 0x00008003000075a7 */ /* 0x00872400080011ff */
[----:B----4-:R-:W-:Y:S05]  /*a220*/  @!P0 NANOSLEEP.SYNCS 0x989680 ;  /* 0x009896800000895d */ /* 0x010fea0003900000 */
[----:B------:R-:W4:Y:S02]  /*a230*/  @!P0 SYNCS.PHASECHK.TRANS64 P0, [R0+URZ+0x80], R3 ;  /* 0x00008003000085a7 */ /* 0x000f2400080010ff */
[----:B----4-:R-:W-:Y:S05]  /*a240*/  @!P0 BRA `(.L_x_176) ;  /* 0xfffffffc00f08947 */ /* 0x010fea000383ffff */
[----:B------:R-:W-:Y:S05]  /*a250*/  BRA `(.L_x_177) ;  /* 0xffffffac00847947 */ /* 0x000fea000383ffff */
.L_x_91:
[----:B-1----:R1:W2:Y:S02]  /*a260*/  SYNCS.PHASECHK.TRANS64.TRYWAIT P0, [R3+URZ+0xa0], R0 ;  /* 0x0000a000030075a7 */ /* 0x0022a400080011ff */
[----:B--2---:R-:W-:Y:S05]  /*a270*/  @!P0 NANOSLEEP.SYNCS 0x989680 ;  /* 0x009896800000895d */ /* 0x004fea0003900000 */
[----:B------:R-:W2:Y:S02]  /*a280*/  @!P0 SYNCS.PHASECHK.TRANS64 P0, [R3+URZ+0xa0], R0 ;  /* 0x0000a000030085a7 */ /* 0x000ea400080010ff */
[----:B--2---:R-:W-:Y:S05]  /*a290*/  @!P0 BRA `(.L_x_91) ;  /* 0xfffffffc00f08947 */ /* 0x004fea000383ffff */
[----:B------:R-:W-:Y:S05]  /*a2a0*/  BRA `(.L_x_178) ;  /* 0xffffffb000547947 */ /* 0x000fea000383ffff */
.L_x_102:
[----:B--2---:R2:W1:Y:S02]  /*a2b0*/  SYNCS.PHASECHK.TRANS64.TRYWAIT P1, [R2+URZ+0x50], R3 ;  /* 0x00005003020075a7 */ /* 0x00446400080211ff */
[----:B-1----:R-:W-:Y:S05]  /*a2c0*/  @!P1 NANOSLEEP.SYNCS 0x989680 ;  /* 0x009896800000995d */ /* 0x002fea0003900000 */
[----:B------:R-:W1:Y:S02]  /*a2d0*/  @!P1 SYNCS.PHASECHK.TRANS64 P1, [R2+URZ+0x50], R3 ;  /* 0x00005003020095a7 */ /* 0x000e6400080210ff */
[----:B-1----:R-:W-:Y:S05]  /*a2e0*/  @!P1 BRA `(.L_x_102) ;  /* 0xfffffffc00f09947 */ /* 0x002fea000383ffff */
[----:B------:R-:W-:Y:S05]  /*a2f0*/  BRA `(.L_x_101) ;  /* 0xffffffbc00cc7947 */ /* 0x000fea000383ffff */
.L_x_104:
[----:B--2---:R2:W4:Y:S02]  /*a300*/  SYNCS.PHASECHK.TRANS64.TRYWAIT P0, [R71+URZ+0xc0], R4 ;  /* 0x0000c004470075a7 */ /* 0x00452400080011ff */
[----:B----4-:R-:W-:Y:S05]  /*a310*/  @!P0 NANOSLEEP.SYNCS 0x989680 ;  /* 0x009896800000895d */ /* 0x010fea0003900000 */
[----:B------:R-:W4:Y:S02]  /*a320*/  @!P0 SYNCS.PHASECHK.TRANS64 P0, [R71+URZ+0xc0], R4 ;  /* 0x0000c004470085a7 */ /* 0x000f2400080010ff */
[----:B----4-:R-:W-:Y:S05]  /*a330*/  @!P0 BRA `(.L_x_104) ;  /* 0xfffffffc00f08947 */ /* 0x010fea000383ffff */
[----:B------:R-:W-:Y:S05]  /*a340*/  BRA `(.L_x_103) ;  /* 0xffffffc0001c7947 */ /* 0x000fea000383ffff */
.L_x_112:
[----:B---3--:R3:W4:Y:S02]  /*a350*/  SYNCS.PHASECHK.TRANS64.TRYWAIT P0, [R112+URZ+0x50], R3 ;  /* 0x00005003700075a7 */ /* 0x00872400080011ff */
[----:B----4-:R-:W-:Y:S05]  /*a360*/  @!P0 NANOSLEEP.SYNCS 0x989680 ;  /* 0x009896800000895d */ /* 0x010fea0003900000 */
[----:B------:R-:W4:Y:S02]  /*a370*/  @!P0 SYNCS.PHASECHK.TRANS64 P0, [R112+URZ+0x50], R3 ;  /* 0x00005003700085a7 */ /* 0x000f2400080010ff */
[----:B----4-:R-:W-:Y:S05]  /*a380*/  @!P0 BRA `(.L_x_112) ;  /* 0xfffffffc00f08947 */ /* 0x010fea000383ffff */
[----:B------:R-:W-:Y:S05]  /*a390*/  BRA `(.L_x_111) ;  /* 0xffffffcc00107947 */ /* 0x000fea000383ffff */
.L_x_120:
[----:B---3--:R3:W4:Y:S02]  /*a3a0*/  SYNCS.PHASECHK.TRANS64.TRYWAIT P0, [R112+URZ+0x50], R5 ;  /* 0x00005005700075a7 */ /* 0x00872400080011ff */
[----:B----4-:R-:W-:Y:S05]  /*a3b0*/  @!P0 NANOSLEEP.SYNCS 0x989680 ;  /* 0x009896800000895d */ /* 0x010fea0003900000 */
[----:B------:R-:W4:Y:S02]  /*a3c0*/  @!P0 SYNCS.PHASECHK.TRANS64 P0, [R112+URZ+0x50], R5 ;  /* 0x00005005700085a7 */ /* 0x000f2400080010ff */
[----:B----4-:R-:W-:Y:S05]  /*a3d0*/  @!P0 BRA `(.L_x_120) ;  /* 0xfffffffc00f08947 */ /* 0x010fea000383ffff */
[----:B------:R-:W-:Y:S05]  /*a3e0*/  BRA `(.L_x_119) ;  /* 0xffffffd800507947 */ /* 0x000fea000383ffff */
.L_x_128:
[----:B---3--:R3:W4:Y:S02]  /*a3f0*/  SYNCS.PHASECHK.TRANS64.TRYWAIT P0, [R102+URZ+0x50], R3 ;  /* 0x00005003660075a7 */ /* 0x00872400080011ff */
[----:B----4-:R-:W-:Y:S05]  /*a400*/  @!P0 NANOSLEEP.SYNCS 0x989680 ;  /* 0x009896800000895d */ /* 0x010fea0003900000 */
[----:B------:R-:W4:Y:S02]  /*a410*/  @!P0 SYNCS.PHASECHK.TRANS64 P0, [R102+URZ+0x50], R3 ;  /* 0x00005003660085a7 */ /* 0x000f2400080010ff */
[----:B----4-:R-:W-:Y:S05]  /*a420*/  @!P0 BRA `(.L_x_128) ;  /* 0xfffffffc00f08947 */ /* 0x010fea000383ffff */
[----:B------:R-:W-:Y:S05]  /*a430*/  BRA `(.L_x_127) ;  /* 0xffffffe4009c7947 */ /* 0x000fea000383ffff */
        .weak           $__internal_0_$__cuda_sm10x_tcgen05_guardrail_trap_col_being_dealloced_not_returned_by_alloc
        .type           $__internal_0_$__cuda_sm10x_tcgen05_guardrail_trap_col_being_dealloced_not_returned_by_alloc,@function
        .size           $__internal_0_$__cuda_sm10x_tcgen05_guardrail_trap_col_being_dealloced_not_returned_by_alloc,($__internal_1_$__cuda_sm10x_tcgen05_guardrail_trap_phase_invalid_during_alloc - $__internal_0_$__cuda_sm10x_tcgen05_guardrail_trap_col_being_dealloced_not_returned_by_alloc)
$__internal_0_$__cuda_sm10x_tcgen05_guardrail_trap_col_being_dealloced_not_returned_by_alloc:
[----:B------:R-:W-:Y:S05]  /*a440*/  BPT.TRAP 0x1 ;  /* 0x000000040000795c */ /* 0x000fea0000300000 */
[----:B------:R-:W-:-:S04]  /*a450*/  HFMA2 R3, -RZ, RZ, 0, 0 ;  /* 0x00000000ff037431 */ /* 0x000fc800000001ff */
[----:B------:R-:W-:Y:S05]  /*a460*/  RET.REL.NODEC R2 `(_ZN7cutlass13device_kernelINS_4gemm6kernel13GemmUniversalIN4cute5tupleIJiiiiEEENS1_10collective13CollectiveMmaINS1_35MainloopSm100TmaUmmaWarpSpecializedILi5ELi2ELi4ENS5_IJNS4_1CILi2EEESB_NSA_ILi1EEEEEEEENS5_IJNSA_ILi64EEENSA_ILi256EEESF_EEENS_12float_e5m2_tENS5_IJlSC_lEEESI_SJ_NS4_8TiledMMAINS4_8MMA_AtomIJNS4_10MMA_TraitsINS4_19SM100_MMA_F8F6F4_SSEJSI_SI_fSF_SG_NS4_17integral_constantINS4_4UMMA5MajorELSQ_0EEESR_NSO_INSP_7ScaleInELSS_0EEEST_EEEEEENS4_6LayoutINS5_IJSC_SC_SC_EEENS5_IJNSA_ILi0EEESY_SY_EEEEENS5_IJNS4_10UnderscoreES11_S11_EEEEENS4_23SM90_TMA_LOAD_MULTICASTENS4_14ComposedLayoutINS4_7SwizzleILi2ELi4ELi3EEENS4_18smem_ptr_flag_bitsILi8EEENSW_INS5_IJNSA_ILi8EEESF_EEENS5_IJSF_SC_EEEEEEEvNS4_8identityES14_S1E_vS1F_EENS_8epilogue10collective18CollectiveEpilogueINS1H_23Sm100TmaWarpSpecializedILi4ELi2ELi32ELb0ELb0EEEJSH_NS5_IJNSW_ISF_SC_EES1M_EEESI_SJ_SI_SJ_NS1H_6fusion15FusionCallbacksIS1L_NS1O_17LinearCombinationISI_fSI_fLNS_15FloatRoundStyleE2EEESH_S1N_JEEENS4_5SM1004TMEM4LOAD26SM100_TMEM_LOAD_16dp32b32xENS4_13SM90_TMA_LOADES1E_NS4_39AutoVectorizingCopyWithAssumedAlignmentILi128EEENS4_14SM90_TMA_STOREES1E_S20_S20_EEEvvEEEEvNT_6ParamsE) ;  /* 0xffffff5802e47950 */ /* 0x000fea0003c3ffff */
        .weak           $__internal_1_$__cuda_sm10x_tcgen05_guardrail_trap_phase_invalid_during_alloc
        .type           $__internal_1_$__cuda_sm10x_tcgen05_guardrail_trap_phase_invalid_during_alloc,@function
        .size           $__internal_1_$__cuda_sm10x_tcgen05_guardrail_trap_phase_invalid_during_alloc,($__internal_2_$__cuda_sm10x_tcgen05_guardrail_trap_unallocated_columns_being_dealloced - $__internal_1_$__cuda_sm10x_tcgen05_guardrail_trap_phase_invalid_during_alloc)
$__internal_1_$__cuda_sm10x_tcgen05_guardrail_trap_phase_invalid_during_alloc:
[----:B------:R-:W-:Y:S05]  /*a470*/  BPT.TRAP 0x1 ;  /* 0x000000040000795c */ /* 0x000fea0000300000 */
[----:B------:R-:W-:-:S04]  /*a480*/  MOV R5, 0x0 ;  /* 0x0000000000057802 */ /* 0x000fc80000000f00 */
[----:B------:R-:W-:Y:S05]  /*a490*/  RET.REL.NODEC R4 `(_ZN7cutlass13device_kernelINS_4gemm6kernel13GemmUniversalIN4cute5tupleIJiiiiEEENS1_10collective13CollectiveMmaINS1_35MainloopSm100TmaUmmaWarpSpecializedILi5ELi2ELi4ENS5_IJNS4_1CILi2EEESB_NSA_ILi1EEEEEEEENS5_IJNSA_ILi64EEENSA_ILi256EEESF_EEENS_12float_e5m2_tENS5_IJlSC_lEEESI_SJ_NS4_8TiledMMAINS4_8MMA_AtomIJNS4_10MMA_TraitsINS4_19SM100_MMA_F8F6F4_SSEJSI_SI_fSF_SG_NS4_17integral_constantINS4_4UMMA5MajorELSQ_0EEESR_NSO_INSP_7ScaleInELSS_0EEEST_EEEEEENS4_6LayoutINS5_IJSC_SC_SC_EEENS5_IJNSA_ILi0EEESY_SY_EEEEENS5_IJNS4_10UnderscoreES11_S11_EEEEENS4_23SM90_TMA_LOAD_MULTICASTENS4_14ComposedLayoutINS4_7SwizzleILi2ELi4ELi3EEENS4_18smem_ptr_flag_bitsILi8EEENSW_INS5_IJNSA_ILi8EEESF_EEENS5_IJSF_SC_EEEEEEEvNS4_8identityES14_S1E_vS1F_EENS_8epilogue10collective18CollectiveEpilogueINS1H_23Sm100TmaWarpSpecializedILi4ELi2ELi32ELb0ELb0EEEJSH_NS5_IJNSW_ISF_SC_EES1M_EEESI_SJ_SI_SJ_NS1H_6fusion15FusionCallbacksIS1L_NS1O_17LinearCombinationISI_fSI_fLNS_15FloatRoundStyleE2EEESH_S1N_JEEENS4_5SM1004TMEM4LOAD26SM100_TMEM_LOAD_16dp32b32xENS4_13SM90_TMA_LOADES1E_NS4_39AutoVectorizingCopyWithAssumedAlignmentILi128EEENS4_14SM90_TMA_STOREES1E_S20_S20_EEEvvEEEEvNT_6ParamsE) ;  /* 0xffffff5804d87950 */ /* 0x000fea0003c3ffff */
        .weak           $__internal_2_$__cuda_sm10x_tcgen05_guardrail_trap_unallocated_columns_being_dealloced
        .type           $__internal_2_$__cuda_sm10x_tcgen05_guardrail_trap_unallocated_columns_being_dealloced,@function
        .size           $__internal_2_$__cuda_sm10x_tcgen05_guardrail_trap_unallocated_columns_being_dealloced,(.L_x_180 - $__internal_2_$__cuda_sm10x_tcgen05_guardrail_trap_unallocated_columns_being_dealloced)
$__internal_2_$__cuda_sm10x_tcgen05_guardrail_trap_unallocated_columns_being_dealloced:
[----:B------:R-:W-:Y:S05]  /*a4a0*/  BPT.TRAP 0x1 ;  /* 0x000000040000795c */ /* 0x000fea0000300000 */
[----:B------:R-:W-:-:S04]  /*a4b0*/  HFMA2 R3, -RZ, RZ, 0, 0 ;  /* 0x00000000ff037431 */ /* 0x000fc800000001ff */
[----:B------:R-:W-:Y:S05]  /*a4c0*/  RET.REL.NODEC R2 `(_ZN7cutlass13device_kernelINS_4gemm6kernel13GemmUniversalIN4cute5tupleIJiiiiEEENS1_10collective13CollectiveMmaINS1_35MainloopSm100TmaUmmaWarpSpecializedILi5ELi2ELi4ENS5_IJNS4_1CILi2EEESB_NSA_ILi1EEEEEEEENS5_IJNSA_ILi64EEENSA_ILi256EEESF_EEENS_12float_e5m2_tENS5_IJlSC_lEEESI_SJ_NS4_8TiledMMAINS4_8MMA_AtomIJNS4_10MMA_TraitsINS4_19SM100_MMA_F8F6F4_SSEJSI_SI_fSF_SG_NS4_17integral_constantINS4_4UMMA5MajorELSQ_0EEESR_NSO_INSP_7ScaleInELSS_0EEEST_EEEEEENS4_6LayoutINS5_IJSC_SC_SC_EEENS5_IJNSA_ILi0EEESY_SY_EEEEENS5_IJNS4_10UnderscoreES11_S11_EEEEENS4_23SM90_TMA_LOAD_MULTICASTENS4_14ComposedLayoutINS4_7SwizzleILi2ELi4ELi3EEENS4_18smem_ptr_flag_bitsILi8EEENSW_INS5_IJNSA_ILi8EEESF_EEENS5_IJSF_SC_EEEEEEEvNS4_8identityES14_S1E_vS1F_EENS_8epilogue10collective18CollectiveEpilogueINS1H_23Sm100TmaWarpSpecializedILi4ELi2ELi32ELb0ELb0EEEJSH_NS5_IJNSW_ISF_SC_EES1M_EEESI_SJ_SI_SJ_NS1H_6fusion15FusionCallbacksIS1L_NS1O_17LinearCombinationISI_fSI_fLNS_15FloatRoundStyleE2EEESH_S1N_JEEENS4_5SM1004TMEM4LOAD26SM100_TMEM_LOAD_16dp32b32xENS4_13SM90_TMA_LOADES1E_NS4_39AutoVectorizingCopyWithAssumedAlignmentILi128EEENS4_14SM90_TMA_STOREES1E_S20_S20_EEEvvEEEEvNT_6ParamsE) ;  /* 0xffffff5802cc7950 */ /* 0x000fea0003c3ffff */
.L_x_179:
[----:B------:R-:W-:-:S00]  /*a4d0*/  BRA `(.L_x_179) ;  /* 0xfffffffc00fc7947 */ /* 0x000fc0000383ffff */
[----:B------:R-:W-:-:S00]  /*a4e0*/  NOP ;  /* 0x0000000000007918 */ /* 0x000fc00000000000 */
        /* <DEDUP_REMOVED lines=9> */
.L_x_180:


//--------------------- .nv.global.init           --------------------------
	.section	.nv.global.init,"aw",@progbits
.nv.global.init:
	.type		$str$27,@object
	.size		$str$27,($str$28 - $str$27)
$str$27:
        /*0000*/ 	.byte	0x28, 0x61, 0x64, 0x64, 0x72, 0x65, 0x73, 0x73, 0x20, 0x26, 0x20, 0x6d, 0x61, 0x73, 0x6b, 0x29
        /*0010*/ 	.byte	0x20, 0x3d, 0x3d, 0x20, 0x30, 0x00
	.type		$str$28,@object
	.size		$str$28,($str$26 - $str$28)
$str$28:
        /*0016*/ 	.byte	0x2f, 0x74, 0x6d, 0x70, 0x2f, 0x63, 0x75, 0x74, 0x6c, 0x61, 0x73, 0x73, 0x5f, 0x73, 0x77, 0x65
        /*0026*/ 	.byte	0x65, 0x70, 0x5f, 0x73, 0x72, 0x63, 0x2f, 0x69, 0x6e, 0x63, 0x6c, 0x75, 0x64, 0x65, 0x2f, 0x63
        /*0036*/ 	.byte	0x75, 0x74, 0x65, 0x2f, 0x70, 0x6f, 0x69, 0x6e, 0x74, 0x65, 0x72, 0x5f, 0x66, 0x6c, 0x61, 0x67
        /*0046*/ 	.byte	0x67, 0x65, 0x64, 0x2e, 0x68, 0x70, 0x70, 0x00
	.type		$str$26,@object
	.size		$str$26,($str$25 - $str$26)
$str$26:
        /*004e*/ 	.byte	0x2f, 0x74, 0x6d, 0x70, 0x2f, 0x63, 0x75, 0x74, 0x6c, 0x61, 0x73, 0x73, 0x5f, 0x73, 0x77, 0x65
        /*005e*/ 	.byte	0x65, 0x70, 0x5f, 0x73, 0x72, 0x63, 0x2f, 0x69, 0x6e, 0x63, 0x6c, 0x75, 0x64, 0x65, 0x2f, 0x63
        /*006e*/ 	.byte	0x75, 0x74, 0x65, 0x2f, 0x61, 0x74, 0x6f, 0x6d, 0x2f, 0x63, 0x6f, 0x70, 0x79, 0x5f, 0x74, 0x72
        /*007e*/ 	.byte	0x61, 0x69, 0x74, 0x73, 0x5f, 0x73, 0x6d, 0x31, 0x30, 0x30, 0x2e, 0x68, 0x70, 0x70, 0x00
	.type		$str$25,@object
	.size		$str$25,(__unnamed_1 - $str$25)
$str$25:
        /*008d*/ 	.byte	0x28, 0x28, 0x75, 0x69, 0x6e, 0x74, 0x33, 0x32, 0x5f, 0x74, 0x28, 0x74, 0x68, 0x72, 0x65, 0x61
        /*009d*/ 	.byte	0x64, 0x49, 0x64, 0x78, 0x2e, 0x78, 0x29, 0x20, 0x2f, 0x20, 0x33, 0x32, 0x29, 0x20, 0x25, 0x20
        /*00ad*/ 	.byte	0x34, 0x29, 0x20, 0x3d, 0x3d, 0x20, 0x28, 0x28, 0x28, 0x74, 0x6d, 0x65, 0x6d, 0x5f, 0x61, 0x64
        /*00bd*/ 	.byte	0x64, 0x72, 0x20, 0x3e, 0x3e, 0x20, 0x31, 0x36, 0x29, 0x20, 0x2f, 0x20, 0x33, 0x32, 0x29, 0x20
        /*00cd*/ 	.byte	0x25, 0x20, 0x34, 0x29, 0x00
	.type		__unnamed_1,@object
	.size		__unnamed_1,(__unnamed_2 - __unnamed_1)
__unnamed_1:
        /*00d2*/ 	.byte	0x61, 0x75, 0x74, 0x6f, 0x20, 0x63, 0x75, 0x74, 0x65, 0x3a, 0x3a, 0x61, 0x73, 0x5f, 0x70, 0x6f
        /* <DEDUP_REMOVED lines=24> */
        /*0262*/ 	.byte	0x3c, 0x34, 0x30, 0x39, 0x36, 0x3e, 0x3e, 0x3e, 0x3e, 0x5d, 0x00
	.type		__unnamed_2,@object
	.size		__unnamed_2,(__unnamed_3 - __unnamed_2)
__unnamed_2:
        /* <DEDUP_REMOVED lines=26> */
	.type		__unnamed_3,@object
	.size		__unnamed_3,(.L_3 - __unnamed_3)
__unnamed_3:
        /* <DEDUP_REMOVED lines=40> */
        /*0688*/ 	.byte	0x74, 0x65, 0x3a, 0x3a, 0x43, 0x3c, 0x30, 0x3e, 0x3e, 0x3e, 0x3e, 0x5d, 0x00
.L_3:


//--------------------- .nv.shared._ZN7cutlass13device_kernelINS_4gemm6kernel13GemmUniversalIN4cute5tupleIJiiiiEEENS1_10collective13CollectiveMmaINS1_35MainloopSm100TmaUmmaWarpSpecializedILi5ELi2ELi4ENS5_IJNS4_1CILi2EEESB_NSA_ILi1EEEEEEEENS5_IJNSA_ILi64EEENSA_ILi256EEESF_EEENS_12float_e5m2_tENS5_IJlSC_lEEESI_SJ_NS4_8TiledMMAINS4_8MMA_AtomIJNS4_10MMA_TraitsINS4_19SM100_MMA_F8F6F4_SSEJSI_SI_fSF_SG_NS4_17integral_constantINS4_4UMMA5MajorELSQ_0EEESR_NSO_INSP_7ScaleInELSS_0EEEST_EEEEEENS4_6LayoutINS5_IJSC_SC_SC_EEENS5_IJNSA_ILi0EEESY_SY_EEEEENS5_IJNS4_10UnderscoreES11_S11_EEEEENS4_23SM90_TMA_LOAD_MULTICASTENS4_14ComposedLayoutINS4_7SwizzleILi2ELi4ELi3EEENS4_18smem_ptr_flag_bitsILi8EEENSW_INS5_IJNSA_ILi8EEESF_EEENS5_IJSF_SC_EEEEEEEvNS4_8identityES14_S1E_vS1F_EENS_8epilogue10collective18CollectiveEpilogueINS1H_23Sm100TmaWarpSpecializedILi4ELi2ELi32ELb0ELb0EEEJSH_NS5_IJNSW_ISF_SC_EES1M_EEESI_SJ_SI_SJ_NS1H_6fusion15FusionCallbacksIS1L_NS1O_17LinearCombinationISI_fSI_fLNS_15FloatRoundStyleE2EEESH_S1N_JEEENS4_5SM1004TMEM4LOAD26SM100_TMEM_LOAD_16dp32b32xENS4_13SM90_TMA_LOADES1E_NS4_39AutoVectorizingCopyWithAssumedAlignmentILi128EEENS4_14SM90_TMA_STOREES1E_S20_S20_EEEvvEEEEvNT_6ParamsE --------------------------
	.section	.nv.shared._ZN7cutlass13device_kernelINS_4gemm6kernel13GemmUniversalIN4cute5tupleIJiiiiEEENS1_10collective13CollectiveMmaINS1_35MainloopSm100TmaUmmaWarpSpecializedILi5ELi2ELi4ENS5_IJNS4_1CILi2EEESB_NSA_ILi1EEEEEEEENS5_IJNSA_ILi64EEENSA_ILi256EEESF_EEENS_12float_e5m2_tENS5_IJlSC_lEEESI_SJ_NS4_8TiledMMAINS4_8MMA_AtomIJNS4_10MMA_TraitsINS4_19SM100_MMA_F8F6F4_SSEJSI_SI_fSF_SG_NS4_17integral_constantINS4_4UMMA5MajorELSQ_0EEESR_NSO_INSP_7ScaleInELSS_0EEEST_EEEEEENS4_6LayoutINS5_IJSC_SC_SC_EEENS5_IJNSA_ILi0EEESY_SY_EEEEENS5_IJNS4_10UnderscoreES11_S11_EEEEENS4_23SM90_TMA_LOAD_MULTICASTENS4_14ComposedLayoutINS4_7SwizzleILi2ELi4ELi3EEENS4_18smem_ptr_flag_bitsILi8EEENSW_INS5_IJNSA_ILi8EEESF_EEENS5_IJSF_SC_EEEEEEEvNS4_8identityES14_S1E_vS1F_EENS_8epilogue10collective18CollectiveEpilogueINS1H_23Sm100TmaWarpSpecializedILi4ELi2ELi32ELb0ELb0EEEJSH_NS5_IJNSW_ISF_SC_EES1M_EEESI_SJ_SI_SJ_NS1H_6fusion15FusionCallbacksIS1L_NS1O_17LinearCombinationISI_fSI_fLNS_15FloatRoundStyleE2EEESH_S1N_JEEENS4_5SM1004TMEM4LOAD26SM100_TMEM_LOAD_16dp32b32xENS4_13SM90_TMA_LOADES1E_NS4_39AutoVectorizingCopyWithAssumedAlignmentILi128EEENS4_14SM90_TMA_STOREES1E_S20_S20_EEEvvEEEEvNT_6ParamsE,"aw",@nobits
	.sectionflags	@""
	.align	16
	.zero		1024


//--------------------- .nv.shared.reserved.0     --------------------------
	.section	.nv.shared.reserved.0,"aw",@nobits
	.weak		__nv_reservedSMEM_offset_0_alias
	.size		__nv_reservedSMEM_offset_0_alias, 0, 64
	.other		__nv_reservedSMEM_offset_0_alias,@"STO_CUDA_RESERVED_SHARED STV_DEFAULT"
__nv_reservedSMEM_offset_0_alias:
	.zero		0
.nv.shared.reserved.0:
	.zero		64
	.weak		__nv_reservedSMEM_tcgen05_partition
	.type		__nv_reservedSMEM_tcgen05_partition,@object
	.size		__nv_reservedSMEM_tcgen05_partition,(.L_0 - __nv_reservedSMEM_tcgen05_partition)
__nv_reservedSMEM_tcgen05_partition:
	.zero		32
.L_0:


//--------------------- .nv.global                --------------------------
	.section	.nv.global,"aw",@nobits
.nv.global:
	.type		_ZN39_INTERNAL_8bbe7f2d_4_k_cu_dc826d2c_94184cute1_E,@object
	.size		_ZN39_INTERNAL_8bbe7f2d_4_k_cu_dc826d2c_94184cute1_E,(_ZN39_INTERNAL_8bbe7f2d_4_k_cu_dc826d2c_94184cuda3std3__45__cpo6cbeginE - _ZN39_INTERNAL_8bbe7f2d_4_k_cu_dc826d2c_94184cute1_E)
_ZN39_INTERNAL_8bbe7f2d_4_k_cu_dc826d2c_94184cute1_E:
	.zero		1
	.type		_ZN39_INTERNAL_8bbe7f2d_4_k_cu_dc826d2c_94184cuda3std3__45__cpo6cbeginE,@object
	.size		_ZN39_INTERNAL_8bbe7f2d_4_k_cu_dc826d2c_94184cuda3std3__45__cpo6cbeginE,(_ZN39_INTERNAL_8bbe7f2d_4_k_cu_dc826d2c_94184cuda3std3__48in_placeE - _ZN39_INTERNAL_8bbe7f2d_4_k_cu_dc826d2c_94184cuda3std3__45__cpo6cbeginE)
_ZN39_INTERNAL_8bbe7f2d_4_k_cu_dc826d2c_94184cuda3std3__45__cpo6cbeginE:
	.zero		1
	.type		_ZN39_INTERNAL_8bbe7f2d_4_k_cu_dc826d2c_94184cuda3std3__48in_placeE,@object
	.size		_ZN39_INTERNAL_8bbe7f2d_4_k_cu_dc826d2c_94184cuda3std3__48in_placeE,(_ZN39_INTERNAL_8bbe7f2d_4_k_cu_dc826d2c_94184cuda3std6ranges3__45__cpo9iter_moveE - _ZN39_INTERNAL_8bbe7f2d_4_k_cu_dc826d2c_94184cuda3std3__48in_placeE)
_ZN39_INTERNAL_8bbe7f2d_4_k_cu_dc826d2c_94184cuda3std3__48in_placeE:
	.zero		1
	.type		_ZN39_INTERNAL_8bbe7f2d_4_k_cu_dc826d2c_94184cuda3std6ranges3__45__cpo9iter_moveE,@object
	.size		_ZN39_INTERNAL_8bbe7f2d_4_k_cu_dc826d2c_94184cuda3std6ranges3__45__cpo9iter_moveE,(_ZN39_INTERNAL_8bbe7f2d_4_k_cu_dc826d2c_94184cuda3std3__45__cpo5beginE - _ZN39_INTERNAL_8bbe7f2d_4_k_cu_dc826d2c_94184cuda3std6ranges3__45__cpo9iter_moveE)
_ZN39_INTERNAL_8bbe7f2d_4_k_cu_dc826d2c_94184cuda3std6ranges3__45__cpo9iter_moveE:
	.zero		1
	.type		_ZN39_INTERNAL_8bbe7f2d_4_k_cu_dc826d2c_94184cuda3std3__45__cpo5beginE,@object
	.size		_ZN39_INTERNAL_8bbe7f2d_4_k_cu_dc826d2c_94184cuda3std3__45__cpo5beginE,(_ZN39_INTERNAL_8bbe7f2d_4_k_cu_dc826d2c_94184cuda3std3__441_GLOBAL__N__8bbe7f2d_4_k_cu_dc826d2c_94186ignoreE - _ZN39_INTERNAL_8bbe7f2d_4_k_cu_dc826d2c_94184cuda3std3__45__cpo5beginE)
_ZN39_INTERNAL_8bbe7f2d_4_k_cu_dc826d2c_94184cuda3std3__45__cpo5beginE:
	.zero		1
	.type		_ZN39_INTERNAL_8bbe7f2d_4_k_cu_dc826d2c_94184cuda3std3__441_GLOBAL__N__8bbe7f2d_4_k_cu_dc826d2c_94186ignoreE,@object
	.size		_ZN39_INTERNAL_8bbe7f2d_4_k_cu_dc826d2c_94184cuda3std3__441_GLOBAL__N__8bbe7f2d_4_k_cu_dc826d2c_94186ignoreE,(_ZN39_INTERNAL_8bbe7f2d_4_k_cu_dc826d2c_94184cute7productE - _ZN39_INTERNAL_8bbe7f2d_4_k_cu_dc826d2c_94184cuda3std3__441_GLOBAL__N__8bbe7f2d_4_k_cu_dc826d2c_94186ignoreE)
_ZN39_INTERNAL_8bbe7f2d_4_k_cu_dc826d2c_94184cuda3std3__441_GLOBAL__N__8bbe7f2d_4_k_cu_dc826d2c_94186ignoreE:
	.zero		1
	.type		_ZN39_INTERNAL_8bbe7f2d_4_k_cu_dc826d2c_94184cute7productE,@object
	.size		_ZN39_INTERNAL_8bbe7f2d_4_k_cu_dc826d2c_94184cute7productE,(_ZN39_INTERNAL_8bbe7f2d_4_k_cu_dc826d2c_94184cuda3std3__45__cpo3endE - _ZN39_INTERNAL_8bbe7f2d_4_k_cu_dc826d2c_94184cute7productE)
_ZN39_INTERNAL_8bbe7f2d_4_k_cu_dc826d2c_94184cute7productE:
	.zero		1
	.type		_ZN39_INTERNAL_8bbe7f2d_4_k_cu_dc826d2c_94184cuda3std3__45__cpo3endE,@object
	.size		_ZN39_INTERNAL_8bbe7f2d_4_k_cu_dc826d2c_94184cuda3std3__45__cpo3endE,(_ZN39_INTERNAL_8bbe7f2d_4_k_cu_dc826d2c_94184cuda3std3__419piecewise_constructE - _ZN39_INTERNAL_8bbe7f2d_4_k_cu_dc826d2c_94184cuda3std3__45__cpo3endE)
_ZN39_INTERNAL_8bbe7f2d_4_k_cu_dc826d2c_94184cuda3std3__45__cpo3endE:
	.zero		1
	.type		_ZN39_INTERNAL_8bbe7f2d_4_k_cu_dc826d2c_94184cuda3std3__419piecewise_constructE,@object
	.size		_ZN39_INTERNAL_8bbe7f2d_4_k_cu_dc826d2c_94184cuda3std3__419piecewise_constructE,(_ZN39_INTERNAL_8bbe7f2d_4_k_cu_dc826d2c_94184cuda3std3__45__cpo4cendE - _ZN39_INTERNAL_8bbe7f2d_4_k_cu_dc826d2c_94184cuda3std3__419piecewise_constructE)
_ZN39_INTERNAL_8bbe7f2d_4_k_cu_dc826d2c_94184cuda3std3__419piecewise_constructE:
	.zero		1
	.type		_ZN39_INTERNAL_8bbe7f2d_4_k_cu_dc826d2c_94184cuda3std3__45__cpo4cendE,@object
	.size		_ZN39_INTERNAL_8bbe7f2d_4_k_cu_dc826d2c_94184cuda3std3__45__cpo4cendE,(_ZN39_INTERNAL_8bbe7f2d_4_k_cu_dc826d2c_94184cuda3std6ranges3__45__cpo4swapE - _ZN39_INTERNAL_8bbe7f2d_4_k_cu_dc826d2c_94184cuda3std3__45__cpo4cendE)
_ZN39_INTERNAL_8bbe7f2d_4_k_cu_dc826d2c_94184cuda3std3__45__cpo4cendE:
	.zero		1
	.type		_ZN39_INTERNAL_8bbe7f2d_4_k_cu_dc826d2c_94184cuda3std6ranges3__45__cpo4swapE,@object
	.size		_ZN39_INTERNAL_8bbe7f2d_4_k_cu_dc826d2c_94184cuda3std6ranges3__45__cpo4swapE,(.L_11 - _ZN39_INTERNAL_8bbe7f2d_4_k_cu_dc826d2c_94184cuda3std6ranges3__45__cpo4swapE)
_ZN39_INTERNAL_8bbe7f2d_4_k_cu_dc826d2c_94184cuda3std6ranges3__45__cpo4swapE:
	.zero		1
.L_11:


//--------------------- .nv.constant0._ZN7cutlass13device_kernelINS_4gemm6kernel13GemmUniversalIN4cute5tupleIJiiiiEEENS1_10collective13CollectiveMmaINS1_35MainloopSm100TmaUmmaWarpSpecializedILi5ELi2ELi4ENS5_IJNS4_1CILi2EEESB_NSA_ILi1EEEEEEEENS5_IJNSA_ILi64EEENSA_ILi256EEESF_EEENS_12float_e5m2_tENS5_IJlSC_lEEESI_SJ_NS4_8TiledMMAINS4_8MMA_AtomIJNS4_10MMA_TraitsINS4_19SM100_MMA_F8F6F4_SSEJSI_SI_fSF_SG_NS4_17integral_constantINS4_4UMMA5MajorELSQ_0EEESR_NSO_INSP_7ScaleInELSS_0EEEST_EEEEEENS4_6LayoutINS5_IJSC_SC_SC_EEENS5_IJNSA_ILi0EEESY_SY_EEEEENS5_IJNS4_10UnderscoreES11_S11_EEEEENS4_23SM90_TMA_LOAD_MULTICASTENS4_14ComposedLayoutINS4_7SwizzleILi2ELi4ELi3EEENS4_18smem_ptr_flag_bitsILi8EEENSW_INS5_IJNSA_ILi8EEESF_EEENS5_IJSF_SC_EEEEEEEvNS4_8identityES14_S1E_vS1F_EENS_8epilogue10collective18CollectiveEpilogueINS1H_23Sm100TmaWarpSpecializedILi4ELi2ELi32ELb0ELb0EEEJSH_NS5_IJNSW_ISF_SC_EES1M_EEESI_SJ_SI_SJ_NS1H_6fusion15FusionCallbacksIS1L_NS1O_17LinearCombinationISI_fSI_fLNS_15FloatRoundStyleE2EEESH_S1N_JEEENS4_5SM1004TMEM4LOAD26SM100_TMEM_LOAD_16dp32b32xENS4_13SM90_TMA_LOADES1E_NS4_39AutoVectorizingCopyWithAssumedAlignmentILi128EEENS4_14SM90_TMA_STOREES1E_S20_S20_EEEvvEEEEvNT_6ParamsE --------------------------
	.section	.nv.constant0._ZN7cutlass13device_kernelINS_4gemm6kernel13GemmUniversalIN4cute5tupleIJiiiiEEENS1_10collective13CollectiveMmaINS1_35MainloopSm100TmaUmmaWarpSpecializedILi5ELi2ELi4ENS5_IJNS4_1CILi2EEESB_NSA_ILi1EEEEEEEENS5_IJNSA_ILi64EEENSA_ILi256EEESF_EEENS_12float_e5m2_tENS5_IJlSC_lEEESI_SJ_NS4_8TiledMMAINS4_8MMA_AtomIJNS4_10MMA_TraitsINS4_19SM100_MMA_F8F6F4_SSEJSI_SI_fSF_SG_NS4_17integral_constantINS4_4UMMA5MajorELSQ_0EEESR_NSO_INSP_7ScaleInELSS_0EEEST_EEEEEENS4_6LayoutINS5_IJSC_SC_SC_EEENS5_IJNSA_ILi0EEESY_SY_EEEEENS5_IJNS4_10UnderscoreES11_S11_EEEEENS4_23SM90_TMA_LOAD_MULTICASTENS4_14ComposedLayoutINS4_7SwizzleILi2ELi4ELi3EEENS4_18smem_ptr_flag_bitsILi8EEENSW_INS5_IJNSA_ILi8EEESF_EEENS5_IJSF_SC_EEEEEEEvNS4_8identityES14_S1E_vS1F_EENS_8epilogue10collective18CollectiveEpilogueINS1H_23Sm100TmaWarpSpecializedILi4ELi2ELi32ELb0ELb0EEEJSH_NS5_IJNSW_ISF_SC_EES1M_EEESI_SJ_SI_SJ_NS1H_6fusion15FusionCallbacksIS1L_NS1O_17LinearCombinationISI_fSI_fLNS_15FloatRoundStyleE2EEESH_S1N_JEEENS4_5SM1004TMEM4LOAD26SM100_TMEM_LOAD_16dp32b32xENS4_13SM90_TMA_LOADES1E_NS4_39AutoVectorizingCopyWithAssumedAlignmentILi128EEENS4_14SM90_TMA_STOREES1E_S20_S20_EEEvvEEEEvNT_6ParamsE,"a",@progbits
	.sectionflags	@""
	.align	4
.nv.constant0._ZN7cutlass13device_kernelINS_4gemm6kernel13GemmUniversalIN4cute5tupleIJiiiiEEENS1_10collective13CollectiveMmaINS1_35MainloopSm100TmaUmmaWarpSpecializedILi5ELi2ELi4ENS5_IJNS4_1CILi2EEESB_NSA_ILi1EEEEEEEENS5_IJNSA_ILi64EEENSA_ILi256EEESF_EEENS_12float_e5m2_tENS5_IJlSC_lEEESI_SJ_NS4_8TiledMMAINS4_8MMA_AtomIJNS4_10MMA_TraitsINS4_19SM100_MMA_F8F6F4_SSEJSI_SI_fSF_SG_NS4_17integral_constantINS4_4UMMA5MajorELSQ_0EEESR_NSO_INSP_7ScaleInELSS_0EEEST_EEEEEENS4_6LayoutINS5_IJSC_SC_SC_EEENS5_IJNSA_ILi0EEESY_SY_EEEEENS5_IJNS4_10UnderscoreES11_S11_EEEEENS4_23SM90_TMA_LOAD_MULTICASTENS4_14ComposedLayoutINS4_7SwizzleILi2ELi4ELi3EEENS4_18smem_ptr_flag_bitsILi8EEENSW_INS5_IJNSA_ILi8EEESF_EEENS5_IJSF_SC_EEEEEEEvNS4_8identityES14_S1E_vS1F_EENS_8epilogue10collective18CollectiveEpilogueINS1H_23Sm100TmaWarpSpecializedILi4ELi2ELi32ELb0ELb0EEEJSH_NS5_IJNSW_ISF_SC_EES1M_EEESI_SJ_SI_SJ_NS1H_6fusion15FusionCallbacksIS1L_NS1O_17LinearCombinationISI_fSI_fLNS_15FloatRoundStyleE2EEESH_S1N_JEEENS4_5SM1004TMEM4LOAD26SM100_TMEM_LOAD_16dp32b32xENS4_13SM90_TMA_LOADES1E_NS4_39AutoVectorizingCopyWithAssumedAlignmentILi128EEENS4_14SM90_TMA_STOREES1E_S20_S20_EEEvvEEEEvNT_6ParamsE:
	.zero		2944


//--------------------- SYMBOLS --------------------------

	.type		.nv.reservedSmem.offset0,@object
	.size		.nv.reservedSmem.offset0,0x4
	.type		.nv.reservedSmem.cap,@object
	.size		.nv.reservedSmem.cap,0x4
	.type		__assertfail,@function
